	.headerflags	@"EF_CUDA_TEXMODE_UNIFIED EF_CUDA_64BIT_ADDRESS EF_CUDA_SM75 EF_CUDA_VIRTUAL_SM(EF_CUDA_SM75)"
	.elftype	@"ET_EXEC"


//--------------------- .nv.info                  --------------------------
	.section	.nv.info,"",@"SHT_CUDA_INFO"
	.align	4


	//----- nvinfo : EIATTR_FRAME_SIZE
	.align		4
        /*0000*/ 	.byte	0x04, 0x11
        /*0002*/ 	.short	(.L_24 - .L_23)
	.align		4
.L_23:
        /*0004*/ 	.word	index@(_Z13MatrixMul_T_TiiiifPKfiS0_ifPfi)
        /*0008*/ 	.word	0x00000000


	//----- nvinfo : EIATTR_REGCOUNT
	.align		4
.L_24:
        /*000c*/ 	.byte	0x04, 0x2f
        /*000e*/ 	.short	(.L_26 - .L_25)
	.align		4
.L_25:
        /*0010*/ 	.word	index@(_Z13MatrixMul_T_TiiiifPKfiS0_ifPfi)
        /*0014*/ 	.word	0x00000082


	//----- nvinfo : EIATTR_MIN_STACK_SIZE
	.align		4
.L_26:
        /*0018*/ 	.byte	0x04, 0x12
        /*001a*/ 	.short	(.L_28 - .L_27)
	.align		4
.L_27:
        /*001c*/ 	.word	index@(_Z13MatrixMul_T_TiiiifPKfiS0_ifPfi)
        /*0020*/ 	.word	0x00000000
.L_28:


//--------------------- .nv.info._Z13MatrixMul_T_TiiiifPKfiS0_ifPfi --------------------------
	.section	.nv.info._Z13MatrixMul_T_TiiiifPKfiS0_ifPfi,"",@"SHT_CUDA_INFO"
	.align	4


	//----- nvinfo : EIATTR_EXIT_INSTR_OFFSETS
	.align		4
        /*0000*/ 	.byte	0x04, 0x1c
        /*0002*/ 	.short	(.L_30 - .L_29)


	//   ....[0]....
.L_29:
        /*0004*/ 	.word	0x000059f0


	//   ....[1]....
        /*0008*/ 	.word	0x00005b00


	//----- nvinfo : EIATTR_MAXREG_COUNT
	.align		4
.L_30:
        /*000c*/ 	.byte	0x03, 0x1b
        /*000e*/ 	.short	0x00ff


	//----- nvinfo : EIATTR_KPARAM_INFO
	.align		4
        /*0010*/ 	.byte	0x04, 0x17
        /*0012*/ 	.short	(.L_32 - .L_31)
.L_31:
        /*0014*/ 	.word	0x00000000
        /*0018*/ 	.short	0x0000
        /*001a*/ 	.short	0x0000
        /*001c*/ 	.byte	0x00, 0xf0, 0x11, 0x00


	//----- nvinfo : EIATTR_KPARAM_INFO
	.align		4
.L_32:
        /*0020*/ 	.byte	0x04, 0x17
        /*0022*/ 	.short	(.L_34 - .L_33)
.L_33:
        /*0024*/ 	.word	0x00000000
        /*0028*/ 	.short	0x0001
        /*002a*/ 	.short	0x0004
        /*002c*/ 	.byte	0x00, 0xf0, 0x11, 0x00


	//----- nvinfo : EIATTR_KPARAM_INFO
	.align		4
.L_34:
        /*0030*/ 	.byte	0x04, 0x17
        /*0032*/ 	.short	(.L_36 - .L_35)
.L_35:
        /*0034*/ 	.word	0x00000000
        /*0038*/ 	.short	0x0002
        /*003a*/ 	.short	0x0008
        /*003c*/ 	.byte	0x00, 0xf0, 0x11, 0x00


	//----- nvinfo : EIATTR_KPARAM_INFO
	.align		4
.L_36:
        /*0040*/ 	.byte	0x04, 0x17
        /*0042*/ 	.short	(.L_38 - .L_37)
.L_37:
        /*0044*/ 	.word	0x00000000
        /*0048*/ 	.short	0x0003
        /*004a*/ 	.short	0x000c
        /*004c*/ 	.byte	0x00, 0xf0, 0x11, 0x00


	//----- nvinfo : EIATTR_KPARAM_INFO
	.align		4
.L_38:
        /*0050*/ 	.byte	0x04, 0x17
        /*0052*/ 	.short	(.L_40 - .L_39)
.L_39:
        /*0054*/ 	.word	0x00000000
        /*0058*/ 	.short	0x0004
        /*005a*/ 	.short	0x0010
        /*005c*/ 	.byte	0x00, 0xf0, 0x11, 0x00


	//----- nvinfo : EIATTR_KPARAM_INFO
	.align		4
.L_40:
        /*0060*/ 	.byte	0x04, 0x17
        /*0062*/ 	.short	(.L_42 - .L_41)
.L_41:
        /*0064*/ 	.word	0x00000000
        /*0068*/ 	.short	0x0005
        /*006a*/ 	.short	0x0018
        /*006c*/ 	.byte	0x00, 0xf0, 0x21, 0x00


	//----- nvinfo : EIATTR_KPARAM_INFO
	.align		4
.L_42:
        /*0070*/ 	.byte	0x04, 0x17
        /*0072*/ 	.short	(.L_44 - .L_43)
.L_43:
        /*0074*/ 	.word	0x00000000
        /*0078*/ 	.short	0x0006
        /*007a*/ 	.short	0x0020
        /*007c*/ 	.byte	0x00, 0xf0, 0x11, 0x00


	//----- nvinfo : EIATTR_KPARAM_INFO
	.align		4
.L_44:
        /*0080*/ 	.byte	0x04, 0x17
        /*0082*/ 	.short	(.L_46 - .L_45)
.L_45:
        /*0084*/ 	.word	0x00000000
        /*0088*/ 	.short	0x0007
        /*008a*/ 	.short	0x0028
        /*008c*/ 	.byte	0x00, 0xf0, 0x21, 0x00


	//----- nvinfo : EIATTR_KPARAM_INFO
	.align		4
.L_46:
        /*0090*/ 	.byte	0x04, 0x17
        /*0092*/ 	.short	(.L_48 - .L_47)
.L_47:
        /*0094*/ 	.word	0x00000000
        /*0098*/ 	.short	0x0008
        /*009a*/ 	.short	0x0030
        /*009c*/ 	.byte	0x00, 0xf0, 0x11, 0x00


	//----- nvinfo : EIATTR_KPARAM_INFO
	.align		4
.L_48:
        /*00a0*/ 	.byte	0x04, 0x17
        /*00a2*/ 	.short	(.L_50 - .L_49)
.L_49:
        /*00a4*/ 	.word	0x00000000
        /*00a8*/ 	.short	0x0009
        /*00aa*/ 	.short	0x0034
        /*00ac*/ 	.byte	0x00, 0xf0, 0x11, 0x00


	//----- nvinfo : EIATTR_KPARAM_INFO
	.align		4
.L_50:
        /*00b0*/ 	.byte	0x04, 0x17
        /*00b2*/ 	.short	(.L_52 - .L_51)
.L_51:
        /*00b4*/ 	.word	0x00000000
        /*00b8*/ 	.short	0x000a
        /*00ba*/ 	.short	0x0038
        /*00bc*/ 	.byte	0x00, 0xf0, 0x21, 0x00


	//----- nvinfo : EIATTR_KPARAM_INFO
	.align		4
.L_52:
        /*00c0*/ 	.byte	0x04, 0x17
        /*00c2*/ 	.short	(.L_54 - .L_53)
.L_53:
        /*00c4*/ 	.word	0x00000000
        /*00c8*/ 	.short	0x000b
        /*00ca*/ 	.short	0x0040
        /*00cc*/ 	.byte	0x00, 0xf0, 0x11, 0x00


	//----- nvinfo : EIATTR_CBANK_PARAM_SIZE
	.align		4
.L_54:
        /*00d0*/ 	.byte	0x03, 0x19
        /*00d2*/ 	.short	0x0044


	//----- nvinfo : EIATTR_PARAM_CBANK
	.align		4
        /*00d4*/ 	.byte	0x04, 0x0a
        /*00d6*/ 	.short	(.L_56 - .L_55)
	.align		4
.L_55:
        /*00d8*/ 	.word	index@(.nv.constant0._Z13MatrixMul_T_TiiiifPKfiS0_ifPfi)
        /*00dc*/ 	.short	0x0160
        /*00de*/ 	.short	0x0044


	//----- nvinfo : EIATTR_CUDA_API_VERSION
	.align		4
.L_56:
        /*00e0*/ 	.byte	0x04, 0x37
        /*00e2*/ 	.short	(.L_58 - .L_57)
.L_57:
        /*00e4*/ 	.word	0x00000074


	//----- nvinfo : EIATTR_SW_WAR
	.align		4
.L_58:
        /*00e8*/ 	.byte	0x04, 0x36
        /*00ea*/ 	.short	(.L_60 - .L_59)
.L_59:
        /*00ec*/ 	.word	0x00000001
.L_60:


//--------------------- .nv.rel.action            --------------------------
	.section	.nv.rel.action,"",@"SHT_CUDA_RELOCINFO"
	.align	8
	.sectionentsize	8
        /*0000*/ 	.byte	0x4b, 0x00, 0x00, 0x00, 0x00, 0x00, 0x00, 0x00, 0x00, 0x02, 0x02, 0x08, 0x10, 0x0a, 0x2f, 0x22
        /* <DEDUP_REMOVED lines=12> */
        /*00d0*/ 	.byte	0x00, 0x00, 0x00, 0x14, 0x2c, 0x00, 0x00, 0x00


//--------------------- .nv.constant0._Z13MatrixMul_T_TiiiifPKfiS0_ifPfi --------------------------
	.section	.nv.constant0._Z13MatrixMul_T_TiiiifPKfiS0_ifPfi,"a",@progbits
	.align	4
.nv.constant0._Z13MatrixMul_T_TiiiifPKfiS0_ifPfi:
	.zero		420


//--------------------- .text._Z13MatrixMul_T_TiiiifPKfiS0_ifPfi --------------------------
	.section	.text._Z13MatrixMul_T_TiiiifPKfiS0_ifPfi,"ax",@progbits
	.sectionflags	@"SHF_BARRIERS=1"
	.sectioninfo	@"SHI_REGISTERS=130"
	.align	128
        .global         _Z13MatrixMul_T_TiiiifPKfiS0_ifPfi
        .type           _Z13MatrixMul_T_TiiiifPKfiS0_ifPfi,@function
        .size           _Z13MatrixMul_T_TiiiifPKfiS0_ifPfi,(.L_x_5 - _Z13MatrixMul_T_TiiiifPKfiS0_ifPfi)
        .other          _Z13MatrixMul_T_TiiiifPKfiS0_ifPfi,@"STO_CUDA_ENTRY STV_DEFAULT"
_Z13MatrixMul_T_TiiiifPKfiS0_ifPfi:
.text._Z13MatrixMul_T_TiiiifPKfiS0_ifPfi:
[----:B------:R-:W-:-:S02]  /*0000*/  MOV R1, c[0x0][0x28] ;  /* 0x00000a0000017a02 */ /* 0x000fc40000000f00 */
[----:B------:R-:W0:Y:S01]  /*0010*/  S2R R87, SR_TID.Y ;  /* 0x0000000000577919 */ /* 0x000e220000002200 */
[----:B------:R-:W-:Y:S01]  /*0020*/  ULDC UR6, c[0x0][0x180] ;  /* 0x0000600000067ab9 */ /* 0x000fe20000000800 */
[----:B------:R-:W-:Y:S02]  /*0030*/  MOV R96, c[0x0][0x190] ;  /* 0x0000640000607a02 */ /* 0x000fe40000000f00 */
[----:B------:R-:W0:Y:S04]  /*0040*/  S2R R86, SR_TID.X ;  /* 0x0000000000567919 */ /* 0x000e280000002100 */
[----:B------:R-:W1:Y:S04]  /*0050*/  S2UR UR4, SR_CTAID.Y ;  /* 0x00000000000479c3 */ /* 0x000e680000002600 */
[----:B------:R-:W2:Y:S01]  /*0060*/  S2UR UR5, SR_CTAID.X ;  /* 0x00000000000579c3 */ /* 0x000ea20000002500 */
[----:B0-----:R-:W-:Y:S01]  /*0070*/  IMAD R0, R87, c[0x0][0x0], R86 ;  /* 0x0000000057007a24 */ /* 0x001fe200078e0256 */
[----:B-1----:R-:W-:-:S04]  /*0080*/  USHF.L.U32 UR4, UR4, 0x7, URZ ;  /* 0x0000000704047899 */ /* 0x002fc8000800063f */
[----:B------:R-:W-:Y:S01]  /*0090*/  SHF.R.S32.HI R3, RZ, 0x1f, R0 ;  /* 0x0000001fff037819 */ /* 0x000fe20000011400 */
[----:B------:R-:W-:-:S03]  /*00a0*/  UIMAD UR4, UR4, UR6, URZ ;  /* 0x00000006040472a4 */ /* 0x000fc6000f8e023f */
[CC--:B------:R-:W-:Y:S01]  /*00b0*/  LEA.HI R2, R3.reuse, R0.reuse, RZ, 0x2 ;  /* 0x0000000003027211 */ /* 0x0c0fe200078f10ff */
[----:B--2---:R-:W-:Y:S01]  /*00c0*/  USHF.L.U32 UR5, UR5, 0x7, URZ ;  /* 0x0000000705057899 */ /* 0x004fe2000800063f */
[----:B------:R-:W-:Y:S02]  /*00d0*/  LEA.HI R100, R3, R0, RZ, 0x5 ;  /* 0x0000000003647211 */ /* 0x000fe400078f28ff */
[----:B------:R-:W-:Y:S02]  /*00e0*/  LOP3.LUT R3, R2, 0xfffffffc, RZ, 0xc0, !PT ;  /* 0xfffffffc02037812 */ /* 0x000fe400078ec0ff */
[----:B------:R-:W-:Y:S02]  /*00f0*/  SHF.R.S32.HI R2, RZ, 0x2, R2 ;  /* 0x00000002ff027819 */ /* 0x000fe40000011402 */
[----:B------:R-:W-:Y:S02]  /*0100*/  LOP3.LUT R5, R100, 0xffffffe0, RZ, 0xc0, !PT ;  /* 0xffffffe064057812 */ /* 0x000fe400078ec0ff */
[----:B------:R-:W-:Y:S01]  /*0110*/  IADD3 R3, R0, -R3, RZ ;  /* 0x8000000300037210 */ /* 0x000fe20007ffe0ff */
[----:B------:R-:W-:Y:S01]  /*0120*/  IMAD R83, R2, c[0x0][0x180], RZ ;  /* 0x0000600002537a24 */ /* 0x000fe200078e02ff */
[----:B------:R-:W-:-:S02]  /*0130*/  IADD3 R5, R0, -R5, RZ ;  /* 0x8000000500057210 */ /* 0x000fc40007ffe0ff */
[----:B------:R-:W-:Y:S02]  /*0140*/  MOV R0, c[0x0][0x180] ;  /* 0x0000600000007a02 */ /* 0x000fe40000000f00 */
[----:B------:R-:W-:Y:S02]  /*0150*/  SHF.L.U32 R84, R3, 0x2, RZ ;  /* 0x0000000203547819 */ /* 0x000fe400000006ff */
[----:B------:R-:W-:Y:S02]  /*0160*/  LEA R7, R0, R83, 0x6 ;  /* 0x0000005300077211 */ /* 0x000fe400078e30ff */
[----:B------:R-:W-:Y:S02]  /*0170*/  SHF.R.S32.HI R100, RZ, 0x5, R100 ;  /* 0x00000005ff647819 */ /* 0x000fe40000011464 */
[----:B------:R-:W-:Y:S02]  /*0180*/  SHF.R.S32.HI R82, RZ, 0x1f, R84 ;  /* 0x0000001fff527819 */ /* 0x000fe40000011454 */
[----:B------:R-:W-:Y:S01]  /*0190*/  IADD3 R85, P0, R83, R84, RZ ;  /* 0x0000005453557210 */ /* 0x000fe20007f1e0ff */
[----:B------:R-:W-:Y:S01]  /*01a0*/  IMAD R81, R100, c[0x0][0x190], RZ ;  /* 0x0000640064517a24 */ /* 0x000fe200078e02ff */
[----:B------:R-:W-:-:S02]  /*01b0*/  IADD3 R84, P1, R84, R7, RZ ;  /* 0x0000000754547210 */ /* 0x000fc40007f3e0ff */
[----:B------:R-:W-:Y:S02]  /*01c0*/  SHF.L.U32 R80, R5, 0x2, RZ ;  /* 0x0000000205507819 */ /* 0x000fe400000006ff */
[-C--:B------:R-:W-:Y:S02]  /*01d0*/  LEA.HI.X.SX32 R83, R83, R82.reuse, 0x1, P0 ;  /* 0x0000005253537211 */ /* 0x080fe400000f0eff */
[----:B------:R-:W-:Y:S02]  /*01e0*/  LEA.HI.X.SX32 R82, R7, R82, 0x1, P1 ;  /* 0x0000005207527211 */ /* 0x000fe400008f0eff */
[----:B------:R-:W-:Y:S02]  /*01f0*/  IADD3 R8, P1, R84, UR4, RZ ;  /* 0x0000000454087c10 */ /* 0x000fe4000ff3e0ff */
[----:B------:R-:W-:Y:S02]  /*0200*/  SHF.R.S32.HI R89, RZ, 0x1f, R80 ;  /* 0x0000001fff597819 */ /* 0x000fe40000011450 */
[----:B------:R-:W-:-:S02]  /*0210*/  IADD3 R4, P2, R80, UR5, RZ ;  /* 0x0000000550047c10 */ /* 0x000fc4000ff5e0ff */
[----:B------:R-:W-:Y:S02]  /*0220*/  IADD3 R10, P0, R85, UR4, RZ ;  /* 0x00000004550a7c10 */ /* 0x000fe4000ff1e0ff */
[----:B------:R-:W-:Y:S02]  /*0230*/  LEA R7, R96, R81, 0x3 ;  /* 0x0000005160077211 */ /* 0x000fe400078e18ff */
[----:B------:R-:W-:Y:S02]  /*0240*/  IADD3.X R11, RZ, R82, RZ, P1, !PT ;  /* 0x00000052ff0b7210 */ /* 0x000fe40000ffe4ff */
[----:B------:R-:W-:Y:S02]  /*0250*/  IADD3.X R9, RZ, R89, RZ, P2, !PT ;  /* 0x00000059ff097210 */ /* 0x000fe400017fe4ff */
[----:B------:R-:W-:Y:S02]  /*0260*/  IADD3.X R13, RZ, R83, RZ, P0, !PT ;  /* 0x00000053ff0d7210 */ /* 0x000fe400007fe4ff */
[----:B------:R-:W-:-:S02]  /*0270*/  LEA R28, P1, R8, c[0x0][0x178], 0x2 ;  /* 0x00005e00081c7a11 */ /* 0x000fc400078210ff */
[----:B------:R-:W-:Y:S02]  /*0280*/  SHF.R.S32.HI R88, RZ, 0x1f, R81 ;  /* 0x0000001fff587819 */ /* 0x000fe40000011451 */
[----:B------:R-:W-:Y:S02]  /*0290*/  LEA R32, P0, R10, c[0x0][0x178], 0x2 ;  /* 0x00005e000a207a11 */ /* 0x000fe400078010ff */
[-C--:B------:R-:W-:Y:S02]  /*02a0*/  IADD3 R6, P2, R81, R4.reuse, RZ ;  /* 0x0000000451067210 */ /* 0x080fe40007f5e0ff */
[----:B------:R-:W-:Y:S02]  /*02b0*/  SHF.R.S32.HI R0, RZ, 0x1f, R7 ;  /* 0x0000001fff007819 */ /* 0x000fe40000011407 */
[----:B------:R-:W-:Y:S02]  /*02c0*/  IADD3 R4, P3, R7, R4, RZ ;  /* 0x0000000407047210 */ /* 0x000fe40007f7e0ff */
[----:B------:R-:W-:-:S02]  /*02d0*/  LEA.HI.X R29, R8, c[0x0][0x17c], R11, 0x2, P1 ;  /* 0x00005f00081d7a11 */ /* 0x000fc400008f140b */
[----:B------:R-:W-:Y:S02]  /*02e0*/  LEA.HI.X R33, R10, c[0x0][0x17c], R13, 0x2, P0 ;  /* 0x00005f000a217a11 */ /* 0x000fe400000f140d */
[-C--:B------:R-:W-:Y:S02]  /*02f0*/  IADD3.X R11, R88, R9.reuse, RZ, P2, !PT ;  /* 0x00000009580b7210 */ /* 0x080fe400017fe4ff */
[----:B------:R-:W-:Y:S02]  /*0300*/  IADD3.X R9, R0, R9, RZ, P3, !PT ;  /* 0x0000000900097210 */ /* 0x000fe40001ffe4ff */
[----:B------:R-:W-:Y:S01]  /*0310*/  LEA R24, P0, R6, c[0x0][0x188], 0x2 ;  /* 0x0000620006187a11 */ /* 0x000fe200078010ff */
[----:B------:R-:W2:Y:S01]  /*0320*/  LDG.E.128.SYS R28, [R28] ;  /* 0x000000001c1c7381 */ /* 0x000ea200001eed00 */
[----:B------:R-:W-:Y:S02]  /*0330*/  LEA R20, P1, R4, c[0x0][0x188], 0x2 ;  /* 0x0000620004147a11 */ /* 0x000fe400078210ff */
[----:B------:R-:W-:Y:S01]  /*0340*/  LEA.HI.X R25, R6, c[0x0][0x18c], R11, 0x2, P0 ;  /* 0x0000630006197a11 */ /* 0x000fe200000f140b */
[----:B------:R-:W3:Y:S01]  /*0350*/  LDG.E.128.SYS R32, [R32] ;  /* 0x0000000020207381 */ /* 0x000ee200001eed00 */
[----:B------:R-:W-:-:S06]  /*0360*/  LEA.HI.X R21, R4, c[0x0][0x18c], R9, 0x2, P1 ;  /* 0x0000630004157a11 */ /* 0x000fcc00008f1409 */
[----:B------:R-:W4:Y:S04]  /*0370*/  LDG.E.128.SYS R24, [R24] ;  /* 0x0000000018187381 */ /* 0x000f2800001eed00 */
[----:B------:R-:W5:Y:S01]  /*0380*/  LDG.E.128.SYS R20, [R20] ;  /* 0x0000000014147381 */ /* 0x000f6200001eed00 */
[----:B------:R-:W-:Y:S02]  /*0390*/  IADD3 R81, P0, R81, R80, RZ ;  /* 0x0000005051517210 */ /* 0x000fe40007f1e0ff */
[----:B------:R-:W-:Y:S02]  /*03a0*/  IADD3 R80, P1, R80, R7, RZ ;  /* 0x0000000750507210 */ /* 0x000fe40007f3e0ff */
[----:B------:R-:W-:Y:S02]  /*03b0*/  SHF.L.U32 R98, R5, 0x4, RZ ;  /* 0x0000000405627819 */ /* 0x000fe400000006ff */
[----:B------:R-:W-:-:S02]  /*03c0*/  IADD3.X R88, R88, R89, RZ, P0, !PT ;  /* 0x0000005958587210 */ /* 0x000fc400007fe4ff */
[----:B------:R-:W-:Y:S02]  /*03d0*/  LEA R99, R3, R2, 0x9 ;  /* 0x0000000203637211 */ /* 0x000fe400078e48ff */
[----:B------:R-:W-:Y:S02]  /*03e0*/  IADD3.X R89, R89, R0, RZ, P1, !PT ;  /* 0x0000000059597210 */ /* 0x000fe40000ffe4ff */
[----:B------:R-:W-:Y:S02]  /*03f0*/  LEA R0, R100, R98, 0x9 ;  /* 0x0000006264007211 */ /* 0x000fe400078e48ff */
[----:B------:R-:W-:Y:S01]  /*0400*/  SHF.L.U32 R96, R96, 0x4, RZ ;  /* 0x0000000460607819 */ /* 0x000fe200000006ff */
[----:B------:R-:W-:Y:S01]  /*0410*/  CS2R R12, SRZ ;  /* 0x00000000000c7805 */ /* 0x000fe2000001ff00 */
[----:B------:R-:W-:Y:S01]  /*0420*/  MOV R90, 0x1 ;  /* 0x00000001005a7802 */ /* 0x000fe20000000f00 */
[----:B------:R-:W-:Y:S01]  /*0430*/  CS2R R10, SRZ ;  /* 0x00000000000a7805 */ /* 0x000fe2000001ff00 */
        /* <DEDUP_REMOVED lines=20> */
[----:B------:R-:W-:Y:S01]  /*0580*/  MOV R91, RZ ;  /* 0x000000ff005b7202 */ /* 0x000fe20000000f00 */
        /* <DEDUP_REMOVED lines=8> */
[----:B------:R-:W-:Y:S01]  /*0610*/  MOV R112, RZ ;  /* 0x000000ff00707202 */ /* 0x000fe20000000f00 */
[----:B------:R-:W-:Y:S01]  /*0620*/  CS2R R14, SRZ ;  /* 0x00000000000e7805 */ /* 0x000fe2000001ff00 */
[----:B------:R-:W-:Y:S01]  /*0630*/  MOV R97, R96 ;  /* 0x0000006000617202 */ /* 0x000fe20000000f00 */
[----:B------:R-:W-:-:S02]  /*0640*/  UMOV UR8, 0x10 ;  /* 0x0000001000087882 */ /* 0x000fc40000000000 */
[----:B------:R-:W-:Y:S01]  /*0650*/  UMOV UR6, 0x1 ;  /* 0x0000000100067882 */ /* 0x000fe20000000000 */
[----:B--2---:R-:W-:Y:S04]  /*0660*/  STS [R99.X4+0x100], R28 ;  /* 0x0001001c63007388 */ /* 0x004fe80000004800 */
[----:B---3--:R-:W-:Y:S04]  /*0670*/  STS [R99.X4], R32 ;  /* 0x0000002063007388 */ /* 0x008fe80000004800 */
[----:B------:R-:W-:Y:S04]  /*0680*/  STS [R99.X4+0x200], R33 ;  /* 0x0002002163007388 */ /* 0x000fe80000004800 */
[----:B------:R-:W-:Y:S04]  /*0690*/  STS [R99.X4+0x400], R34 ;  /* 0x0004002263007388 */ /* 0x000fe80000004800 */
[----:B------:R-:W-:Y:S04]  /*06a0*/  STS [R99.X4+0x600], R35 ;  /* 0x0006002363007388 */ /* 0x000fe80000004800 */
[----:B------:R-:W-:Y:S04]  /*06b0*/  STS [R99.X4+0x300], R29 ;  /* 0x0003001d63007388 */ /* 0x000fe80000004800 */
[----:B------:R-:W-:Y:S04]  /*06c0*/  STS [R99.X4+0x500], R30 ;  /* 0x0005001e63007388 */ /* 0x000fe80000004800 */
[----:B------:R0:W-:Y:S04]  /*06d0*/  STS [R99.X4+0x700], R31 ;  /* 0x0007001f63007388 */ /* 0x0001e80000004800 */
[----:B----4-:R-:W-:Y:S04]  /*06e0*/  STS.128 [R0+0x4000], R24 ;  /* 0x0040001800007388 */ /* 0x010fe80000000c00 */
[----:B-----5:R1:W-:Y:S01]  /*06f0*/  STS.128 [R0+0x5000], R20 ;  /* 0x0050001400007388 */ /* 0x0203e20000000c00 */
[----:B0-----:R-:W-:-:S02]  /*0700*/  SHF.L.U32 R99, R99, 0x2, RZ ;  /* 0x0000000263637819 */ /* 0x001fc400000006ff */
[----:B-1----:R-:W-:Y:S01]  /*0710*/  MOV R0, RZ ;  /* 0x000000ff00007202 */ /* 0x002fe20000000f00 */
[----:B------:R-:W-:Y:S05]  /*0720*/  BAR.SYNC 0x0 ;  /* 0x0000000000007b1d */ /* 0x000fea0000000000 */
.L_x_2:
[----:B------:R-:W-:-:S12]  /*0730*/  ISETP.GE.AND P0, PT, R90, c[0x0][0x160], PT ;  /* 0x000058005a007a0c */ /* 0x000fd80003f06270 */
[----:B-----5:R-:W-:Y:S05]  /*0740*/  @P0 BRA `(.L_x_0) ;  /* 0x0000018000000947 */ /* 0x020fea0003800000 */
[----:B------:R-:W-:Y:S01]  /*0750*/  UIADD3 UR7, UP0, UR4, UR8, URZ ;  /* 0x0000000804077290 */ /* 0x000fe2000ff1e03f */
[----:B------:R-:W-:-:S03]  /*0760*/  IADD3 R21, P1, R97, UR5, RZ ;  /* 0x0000000561157c10 */ /* 0x000fc6000ff3e0ff */
[----:B------:R-:W-:Y:S01]  /*0770*/  ULEA.HI.X.SX32 UR9, UR8, URZ, 0x1, UP0 ;  /* 0x0000003f08097291 */ /* 0x000fe200080f0e3f */
[----:B------:R-:W-:Y:S02]  /*0780*/  LEA.HI.X.SX32 R22, R97, RZ, 0x1, P1 ;  /* 0x000000ff61167211 */ /* 0x000fe400008f0eff */
[C---:B------:R-:W-:Y:S02]  /*0790*/  IADD3 R23, P3, R21.reuse, R81, RZ ;  /* 0x0000005115177210 */ /* 0x040fe40007f7e0ff */
[----:B------:R-:W-:Y:S02]  /*07a0*/  IADD3 R25, P1, R84, UR7, RZ ;  /* 0x0000000754197c10 */ /* 0x000fe4000ff3e0ff */
[----:B------:R-:W-:Y:S02]  /*07b0*/  IADD3 R21, P4, R21, R80, RZ ;  /* 0x0000005015157210 */ /* 0x000fe40007f9e0ff */
[----:B------:R-:W-:Y:S02]  /*07c0*/  IADD3 R27, P2, R85, UR7, RZ ;  /* 0x00000007551b7c10 */ /* 0x000fe4000ff5e0ff */
[----:B------:R-:W-:-:S02]  /*07d0*/  IADD3.X R26, R22, R88, RZ, P3, !PT ;  /* 0x00000058161a7210 */ /* 0x000fc40001ffe4ff */
[----:B------:R-:W-:Y:S02]  /*07e0*/  IADD3.X R30, R82, UR9, RZ, P1, !PT ;  /* 0x00000009521e7c10 */ /* 0x000fe40008ffe4ff */
[----:B------:R-:W-:Y:S02]  /*07f0*/  IADD3.X R22, R22, R89, RZ, P4, !PT ;  /* 0x0000005916167210 */ /* 0x000fe400027fe4ff */
[----:B------:R-:W-:Y:S02]  /*0800*/  IADD3.X R34, R83, UR9, RZ, P2, !PT ;  /* 0x0000000953227c10 */ /* 0x000fe400097fe4ff */
[----:B------:R-:W-:Y:S02]  /*0810*/  LEA R28, P1, R25, c[0x0][0x178], 0x2 ;  /* 0x00005e00191c7a11 */ /* 0x000fe400078210ff */
[----:B------:R-:W-:Y:S02]  /*0820*/  LEA R32, P2, R27, c[0x0][0x178], 0x2 ;  /* 0x00005e001b207a11 */ /* 0x000fe400078410ff */
[----:B------:R-:W-:-:S02]  /*0830*/  LEA R24, P3, R23, c[0x0][0x188], 0x2 ;  /* 0x0000620017187a11 */ /* 0x000fc400078610ff */
[----:B------:R-:W-:Y:S02]  /*0840*/  LEA R20, P4, R21, c[0x0][0x188], 0x2 ;  /* 0x0000620015147a11 */ /* 0x000fe400078810ff */
[----:B------:R-:W-:Y:S02]  /*0850*/  LEA.HI.X R29, R25, c[0x0][0x17c], R30, 0x2, P1 ;  /* 0x00005f00191d7a11 */ /* 0x000fe400008f141e */
[----:B------:R-:W-:Y:S02]  /*0860*/  LEA.HI.X R33, R27, c[0x0][0x17c], R34, 0x2, P2 ;  /* 0x00005f001b217a11 */ /* 0x000fe400010f1422 */
[----:B------:R-:W-:Y:S02]  /*0870*/  LEA.HI.X R25, R23, c[0x0][0x18c], R26, 0x2, P3 ;  /* 0x0000630017197a11 */ /* 0x000fe400018f141a */
[----:B------:R-:W-:Y:S02]  /*0880*/  LEA.HI.X R21, R21, c[0x0][0x18c], R22, 0x2, P4 ;  /* 0x0000630015157a11 */ /* 0x000fe400020f1416 */
[----:B------:R-:W5:Y:S04]  /*0890*/  LDG.E.128.SYS R28, [R28] ;  /* 0x000000001c1c7381 */ /* 0x000f6800001eed00 */
[----:B------:R-:W5:Y:S04]  /*08a0*/  LDG.E.128.SYS R32, [R32] ;  /* 0x0000000020207381 */ /* 0x000f6800001eed00 */
[----:B------:R-:W5:Y:S04]  /*08b0*/  LDG.E.128.SYS R24, [R24] ;  /* 0x0000000018187381 */ /* 0x000f6800001eed00 */
[----:B------:R-:W5:Y:S02]  /*08c0*/  LDG.E.128.SYS R20, [R20] ;  /* 0x0000000014147381 */ /* 0x000f6400001eed00 */
.L_x_0:
[----:B------:R-:W-:Y:S01]  /*08d0*/  ULOP3.LUT UR7, UR6, 0x1, URZ, 0x3c, !UPT ;  /* 0x0000000106077892 */ /* 0x000fe2000f8e3c3f */
[----:B------:R-:W-:-:S02]  /*08e0*/  ISETP.GE.AND P1, PT, R90, c[0x0][0x160], PT ;  /* 0x000058005a007a0c */ /* 0x000fc40003f26270 */
[----:B------:R-:W-:Y:S01]  /*08f0*/  IADD3 R90, R90, 0x1, RZ ;  /* 0x000000015a5a7810 */ /* 0x000fe20007ffe0ff */
[----:B------:R-:W-:-:S09]  /*0900*/  USHF.L.U32 UR9, UR7, 0xd, URZ ;  /* 0x0000000d07097899 */ /* 0x000fd2000800063f */
[----:B------:R-:W-:Y:S08]  /*0910*/  LDS.U.128 R36, [R87.X16+UR9] ;  /* 0x0000000957247984 */ /* 0x000ff0000800dc00 */
[----:B------:R-:W0:Y:S08]  /*0920*/  LDS.U.128 R40, [R86.X16+UR9+0x4000] ;  /* 0x0040000956287984 */ /* 0x000e30000800dc00 */
[----:B------:R-:W1:Y:S08]  /*0930*/  LDS.U.128 R48, [R86.X16+UR9+0x4100] ;  /* 0x0041000956307984 */ /* 0x000e70000800dc00 */
[----:B------:R-:W2:Y:S01]  /*0940*/  LDS.U.128 R44, [R87.X16+UR9+0x100] ;  /* 0x00010009572c7984 */ /* 0x000ea2000800dc00 */
[----:B0-----:R-:W-:-:S02]  /*0950*/  FFMA R112, R36, R40, R112 ;  /* 0x0000002824707223 */ /* 0x001fc40000000070 */
[CC--:B------:R-:W-:Y:S02]  /*0960*/  FFMA R111, R37.reuse, R40.reuse, R111 ;  /* 0x00000028256f7223 */ /* 0x0c0fe4000000006f */
[----:B------:R-:W-:Y:S02]  /*0970*/  FFMA R101, R38, R40, R101 ;  /* 0x0000002826657223 */ /* 0x000fe40000000065 */
[-C--:B------:R-:W-:Y:S02]  /*0980*/  FFMA R109, R36, R41.reuse, R109 ;  /* 0x00000029246d7223 */ /* 0x080fe4000000006d */
[-C--:B------:R-:W-:Y:S02]  /*0990*/  FFMA R105, R37, R41.reuse, R105 ;  /* 0x0000002925697223 */ /* 0x080fe40000000069 */
[----:B------:R-:W-:Y:S02]  /*09a0*/  FFMA R102, R38, R41, R102 ;  /* 0x0000002926667223 */ /* 0x000fe40000000066 */
[----:B------:R-:W-:-:S02]  /*09b0*/  FFMA R108, R36, R42, R108 ;  /* 0x0000002a246c7223 */ /* 0x000fc4000000006c */
[CC--:B------:R-:W-:Y:S02]  /*09c0*/  FFMA R106, R37.reuse, R42.reuse, R106 ;  /* 0x0000002a256a7223 */ /* 0x0c0fe4000000006a */
[----:B------:R-:W-:Y:S02]  /*09d0*/  FFMA R103, R38, R42, R103 ;  /* 0x0000002a26677223 */ /* 0x000fe40000000067 */
[-C--:B------:R-:W-:Y:S02]  /*09e0*/  FFMA R110, R36, R43.reuse, R110 ;  /* 0x0000002b246e7223 */ /* 0x080fe4000000006e */
[-C--:B------:R-:W-:Y:S02]  /*09f0*/  FFMA R107, R37, R43.reuse, R107 ;  /* 0x0000002b256b7223 */ /* 0x080fe4000000006b */
[----:B------:R-:W-:Y:S02]  /*0a00*/  FFMA R104, R38, R43, R104 ;  /* 0x0000002b26687223 */ /* 0x000fe40000000068 */
[----:B-1----:R-:W-:-:S02]  /*0a10*/  FFMA R91, R36, R48, R91 ;  /* 0x00000030245b7223 */ /* 0x002fc4000000005b */
[CC--:B------:R-:W-:Y:S02]  /*0a20*/  FFMA R79, R36.reuse, R49.reuse, R79 ;  /* 0x00000031244f7223 */ /* 0x0c0fe4000000004f */
[----:B------:R-:W-:Y:S02]  /*0a30*/  FFMA R77, R36, R50, R77 ;  /* 0x00000032244d7223 */ /* 0x000fe4000000004d */
[C---:B------:R-:W-:Y:S02]  /*0a40*/  FFMA R76, R37.reuse, R48, R76 ;  /* 0x00000030254c7223 */ /* 0x040fe4000000004c */
[C---:B------:R-:W-:Y:S02]  /*0a50*/  FFMA R75, R37.reuse, R49, R75 ;  /* 0x00000031254b7223 */ /* 0x040fe4000000004b */
[----:B------:R-:W-:Y:S02]  /*0a60*/  FFMA R73, R37, R50, R73 ;  /* 0x0000003225497223 */ /* 0x000fe40000000049 */
[----:B------:R-:W-:-:S02]  /*0a70*/  FFMA R72, R38, R48, R72 ;  /* 0x0000003026487223 */ /* 0x000fc40000000048 */
[C---:B------:R-:W-:Y:S02]  /*0a80*/  FFMA R70, R38.reuse, R49, R70 ;  /* 0x0000003126467223 */ /* 0x040fe40000000046 */
[----:B------:R-:W-:Y:S02]  /*0a90*/  FFMA R68, R38, R50, R68 ;  /* 0x0000003226447223 */ /* 0x000fe40000000044 */
[-C--:B------:R-:W-:Y:S02]  /*0aa0*/  FFMA R95, R39, R40.reuse, R95 ;  /* 0x00000028275f7223 */ /* 0x080fe4000000005f */
[-C--:B--2---:R-:W-:Y:S02]  /*0ab0*/  FFMA R71, R44, R40.reuse, R71 ;  /* 0x000000282c477223 */ /* 0x084fe40000000047 */
[-C--:B------:R-:W-:Y:S02]  /*0ac0*/  FFMA R113, R45, R40.reuse, R56 ;  /* 0x000000282d717223 */ /* 0x080fe40000000038 */
[----:B------:R-:W-:-:S02]  /*0ad0*/  FFMA R114, R46, R40, R60 ;  /* 0x000000282e727223 */ /* 0x000fc4000000003c */
[----:B------:R-:W-:Y:S02]  /*0ae0*/  FFMA R64, R47, R40, R64 ;  /* 0x000000282f407223 */ /* 0x000fe40000000040 */
[-C--:B------:R-:W-:Y:S02]  /*0af0*/  FFMA R94, R39, R41.reuse, R94 ;  /* 0x00000029275e7223 */ /* 0x080fe4000000005e */
[-C--:B------:R-:W-:Y:S02]  /*0b00*/  FFMA R69, R44, R41.reuse, R69 ;  /* 0x000000292c457223 */ /* 0x080fe40000000045 */
[-C--:B------:R-:W-:Y:S02]  /*0b10*/  FFMA R115, R45, R41.reuse, R57 ;  /* 0x000000292d737223 */ /* 0x080fe40000000039 */
[-C--:B------:R-:W-:Y:S02]  /*0b20*/  FFMA R116, R46, R41.reuse, R61 ;  /* 0x000000292e747223 */ /* 0x080fe4000000003d */
[----:B------:R-:W-:-:S02]  /*0b30*/  FFMA R65, R47, R41, R65 ;  /* 0x000000292f417223 */ /* 0x000fc40000000041 */
[-C--:B------:R-:W-:Y:S02]  /*0b40*/  FFMA R93, R39, R42.reuse, R93 ;  /* 0x0000002a275d7223 */ /* 0x080fe4000000005d */
[-C--:B------:R-:W-:Y:S02]  /*0b50*/  FFMA R54, R44, R42.reuse, R54 ;  /* 0x0000002a2c367223 */ /* 0x080fe40000000036 */
[-C--:B------:R-:W-:Y:S02]  /*0b60*/  FFMA R117, R45, R42.reuse, R58 ;  /* 0x0000002a2d757223 */ /* 0x080fe4000000003a */
[-C--:B------:R-:W-:Y:S02]  /*0b70*/  FFMA R118, R46, R42.reuse, R62 ;  /* 0x0000002a2e767223 */ /* 0x080fe4000000003e */
[----:B------:R-:W-:Y:S02]  /*0b80*/  FFMA R18, R47, R42, R18 ;  /* 0x0000002a2f127223 */ /* 0x000fe40000000012 */
[----:B------:R-:W-:-:S02]  /*0b90*/  FFMA R92, R39, R43, R92 ;  /* 0x0000002b275c7223 */ /* 0x000fc4000000005c */
[-C--:B------:R-:W-:Y:S02]  /*0ba0*/  FFMA R55, R44, R43.reuse, R55 ;  /* 0x0000002b2c377223 */ /* 0x080fe40000000037 */
[-C--:B------:R-:W-:Y:S02]  /*0bb0*/  FFMA R119, R45, R43.reuse, R59 ;  /* 0x0000002b2d777223 */ /* 0x080fe4000000003b */
[-C--:B------:R-:W-:Y:S01]  /*0bc0*/  FFMA R120, R46, R43.reuse, R63 ;  /* 0x0000002b2e787223 */ /* 0x080fe2000000003f */
[----:B------:R-:W-:Y:S01]  /*0bd0*/  LDS.U.128 R56, [R86.X16+UR9+0x4200] ;  /* 0x0042000956387984 */ /* 0x000fe2000800dc00 */
[----:B------:R-:W-:Y:S02]  /*0be0*/  FFMA R17, R47, R43, R17 ;  /* 0x0000002b2f117223 */ /* 0x000fe40000000011 */
[-C--:B------:R-:W-:Y:S02]  /*0bf0*/  FFMA R36, R36, R51.reuse, R78 ;  /* 0x0000003324247223 */ /* 0x080fe4000000004e */
[----:B------:R-:W-:-:S02]  /*0c00*/  FFMA R37, R37, R51, R74 ;  /* 0x0000003325257223 */ /* 0x000fc4000000004a */
[----:B------:R-:W-:Y:S01]  /*0c10*/  FFMA R38, R38, R51, R67 ;  /* 0x0000003326267223 */ /* 0x000fe20000000043 */
[----:B------:R-:W0:Y:S01]  /*0c20*/  LDS.U.128 R40, [R87.X16+UR9+0x200] ;  /* 0x0002000957287984 */ /* 0x000e22000800dc00 */
[C---:B------:R-:W-:Y:S02]  /*0c30*/  FFMA R3, R44.reuse, R48, R3 ;  /* 0x000000302c037223 */ /* 0x040fe40000000003 */
[C---:B------:R-:W-:Y:S02]  /*0c40*/  FFMA R2, R44.reuse, R49, R2 ;  /* 0x000000312c027223 */ /* 0x040fe40000000002 */
[C---:B------:R-:W-:Y:S02]  /*0c50*/  FFMA R0, R44.reuse, R50, R0 ;  /* 0x000000322c007223 */ /* 0x040fe40000000000 */
[----:B------:R-:W-:Y:S01]  /*0c60*/  FFMA R44, R44, R51, R5 ;  /* 0x000000332c2c7223 */ /* 0x000fe20000000005 */
[----:B------:R-:W1:Y:S01]  /*0c70*/  LDS.U.128 R60, [R87.X16+UR9+0x300] ;  /* 0x00030009573c7984 */ /* 0x000e62000800dc00 */
[----:B------:R-:W-:-:S02]  /*0c80*/  FFMA R67, R45, R48, R4 ;  /* 0x000000302d437223 */ /* 0x000fc40000000004 */
[CC--:B------:R-:W-:Y:S02]  /*0c90*/  FFMA R74, R45.reuse, R49.reuse, R7 ;  /* 0x000000312d4a7223 */ /* 0x0c0fe40000000007 */
[----:B------:R-:W-:Y:S02]  /*0ca0*/  FFMA R78, R45, R50, R6 ;  /* 0x000000322d4e7223 */ /* 0x000fe40000000006 */
[C---:B------:R-:W-:Y:S01]  /*0cb0*/  FFMA R66, R39.reuse, R48, R66 ;  /* 0x0000003027427223 */ /* 0x040fe20000000042 */
[----:B------:R-:W2:Y:S01]  /*0cc0*/  LDS.U.128 R4, [R86.X16+UR9+0x4300] ;  /* 0x0043000956047984 */ /* 0x000ea2000800dc00 */
[C---:B------:R-:W-:Y:S02]  /*0cd0*/  FFMA R53, R39.reuse, R49, R53 ;  /* 0x0000003127357223 */ /* 0x040fe40000000035 */
[C---:B------:R-:W-:Y:S02]  /*0ce0*/  FFMA R52, R39.reuse, R50, R52 ;  /* 0x0000003227347223 */ /* 0x040fe40000000034 */
[----:B------:R-:W-:-:S02]  /*0cf0*/  FFMA R19, R39, R51, R19 ;  /* 0x0000003327137223 */ /* 0x000fc40000000013 */
[C---:B------:R-:W-:Y:S02]  /*0d00*/  FFMA R121, R46.reuse, R48, R8 ;  /* 0x000000302e797223 */ /* 0x040fe40000000008 */
[C---:B------:R-:W-:Y:S02]  /*0d10*/  FFMA R122, R46.reuse, R49, R10 ;  /* 0x000000312e7a7223 */ /* 0x040fe4000000000a */
[C---:B------:R-:W-:Y:S02]  /*0d20*/  FFMA R123, R46.reuse, R50, R11 ;  /* 0x000000322e7b7223 */ /* 0x040fe4000000000b */
[-C--:B------:R-:W-:Y:S02]  /*0d30*/  FFMA R45, R45, R51.reuse, R9 ;  /* 0x000000332d2d7223 */ /* 0x080fe40000000009 */
[----:B------:R-:W-:Y:S01]  /*0d40*/  FFMA R46, R46, R51, R12 ;  /* 0x000000332e2e7223 */ /* 0x000fe2000000000c */
[----:B------:R-:W-:Y:S01]  /*0d50*/  LDS.U.128 R8, [R87.X16+UR9+0x400] ;  /* 0x0004000957087984 */ /* 0x000fe2000800dc00 */
[----:B------:R-:W-:-:S02]  /*0d60*/  FFMA R48, R47, R48, R13 ;  /* 0x000000302f307223 */ /* 0x000fc4000000000d */
[C---:B------:R-:W-:Y:S02]  /*0d70*/  FFMA R49, R47.reuse, R49, R14 ;  /* 0x000000312f317223 */ /* 0x040fe4000000000e */
[C---:B------:R-:W-:Y:S02]  /*0d80*/  FFMA R50, R47.reuse, R50, R15 ;  /* 0x000000322f327223 */ /* 0x040fe4000000000f */
[----:B------:R-:W-:Y:S01]  /*0d90*/  FFMA R16, R47, R51, R16 ;  /* 0x000000332f107223 */ /* 0x000fe20000000010 */
[----:B------:R-:W3:Y:S01]  /*0da0*/  LDS.U.128 R12, [R86.X16+UR9+0x4400] ;  /* 0x00440009560c7984 */ /* 0x000ee2000800dc00 */
[-C--:B0-----:R-:W-:Y:S02]  /*0db0*/  FFMA R112, R40, R56.reuse, R112 ;  /* 0x0000003828707223 */ /* 0x081fe40000000070 */
[-C--:B------:R-:W-:Y:S02]  /*0dc0*/  FFMA R111, R41, R56.reuse, R111 ;  /* 0x00000038296f7223 */ /* 0x080fe4000000006f */
[----:B------:R-:W-:-:S02]  /*0dd0*/  FFMA R101, R42, R56, R101 ;  /* 0x000000382a657223 */ /* 0x000fc40000000065 */
[-C--:B------:R-:W-:Y:S02]  /*0de0*/  FFMA R95, R43, R56.reuse, R95 ;  /* 0x000000382b5f7223 */ /* 0x080fe4000000005f */
[-C--:B-1----:R-:W-:Y:S02]  /*0df0*/  FFMA R71, R60, R56.reuse, R71 ;  /* 0x000000383c477223 */ /* 0x082fe40000000047 */
[-C--:B------:R-:W-:Y:S02]  /*0e00*/  FFMA R113, R61, R56.reuse, R113 ;  /* 0x000000383d717223 */ /* 0x080fe40000000071 */
[-C--:B------:R-:W-:Y:S02]  /*0e10*/  FFMA R114, R62, R56.reuse, R114 ;  /* 0x000000383e727223 */ /* 0x080fe40000000072 */
[----:B------:R-:W-:Y:S02]  /*0e20*/  FFMA R64, R63, R56, R64 ;  /* 0x000000383f407223 */ /* 0x000fe40000000040 */
[----:B------:R-:W-:-:S02]  /*0e30*/  FFMA R109, R40, R57, R109 ;  /* 0x00000039286d7223 */ /* 0x000fc4000000006d */
[-C--:B------:R-:W-:Y:S02]  /*0e40*/  FFMA R105, R41, R57.reuse, R105 ;  /* 0x0000003929697223 */ /* 0x080fe40000000069 */
[-C--:B------:R-:W-:Y:S02]  /*0e50*/  FFMA R102, R42, R57.reuse, R102 ;  /* 0x000000392a667223 */ /* 0x080fe40000000066 */
[----:B------:R-:W-:Y:S02]  /*0e60*/  FFMA R94, R43, R57, R94 ;  /* 0x000000392b5e7223 */ /* 0x000fe4000000005e */
[-C--:B------:R-:W-:Y:S02]  /*0e70*/  FFMA R108, R40, R58.reuse, R108 ;  /* 0x0000003a286c7223 */ /* 0x080fe4000000006c */
[-C--:B------:R-:W-:Y:S02]  /*0e80*/  FFMA R106, R41, R58.reuse, R106 ;  /* 0x0000003a296a7223 */ /* 0x080fe4000000006a */
[----:B------:R-:W-:-:S02]  /*0e90*/  FFMA R103, R42, R58, R103 ;  /* 0x0000003a2a677223 */ /* 0x000fc40000000067 */
[----:B------:R-:W-:Y:S02]  /*0ea0*/  FFMA R93, R43, R58, R93 ;  /* 0x0000003a2b5d7223 */ /* 0x000fe4000000005d */
[-C--:B------:R-:W-:Y:S02]  /*0eb0*/  FFMA R110, R40, R59.reuse, R110 ;  /* 0x0000003b286e7223 */ /* 0x080fe4000000006e */
[-C--:B------:R-:W-:Y:S02]  /*0ec0*/  FFMA R107, R41, R59.reuse, R107 ;  /* 0x0000003b296b7223 */ /* 0x080fe4000000006b */
[-C--:B------:R-:W-:Y:S02]  /*0ed0*/  FFMA R104, R42, R59.reuse, R104 ;  /* 0x0000003b2a687223 */ /* 0x080fe40000000068 */
[----:B------:R-:W-:Y:S02]  /*0ee0*/  FFMA R92, R43, R59, R92 ;  /* 0x0000003b2b5c7223 */ /* 0x000fe4000000005c */
[----:B--2---:R-:W-:-:S02]  /*0ef0*/  FFMA R91, R40, R4, R91 ;  /* 0x00000004285b7223 */ /* 0x004fc4000000005b */
[C---:B------:R-:W-:Y:S02]  /*0f00*/  FFMA R79, R40.reuse, R5, R79 ;  /* 0x00000005284f7223 */ /* 0x040fe4000000004f */
[C---:B------:R-:W-:Y:S02]  /*0f10*/  FFMA R77, R40.reuse, R6, R77 ;  /* 0x00000006284d7223 */ /* 0x040fe4000000004d */
[----:B------:R-:W-:Y:S02]  /*0f20*/  FFMA R47, R40, R7, R36 ;  /* 0x00000007282f7223 */ /* 0x000fe40000000024 */
[C---:B------:R-:W-:Y:S02]  /*0f30*/  FFMA R76, R41.reuse, R4, R76 ;  /* 0x00000004294c7223 */ /* 0x040fe4000000004c */
[C---:B------:R-:W-:Y:S02]  /*0f40*/  FFMA R75, R41.reuse, R5, R75 ;  /* 0x00000005294b7223 */ /* 0x040fe4000000004b */
[----:B------:R-:W-:-:S02]  /*0f50*/  FFMA R73, R41, R6, R73 ;  /* 0x0000000629497223 */ /* 0x000fc40000000049 */
[----:B------:R-:W-:Y:S02]  /*0f60*/  FFMA R56, R41, R7, R37 ;  /* 0x0000000729387223 */ /* 0x000fe40000000025 */
[C---:B------:R-:W-:Y:S02]  /*0f70*/  FFMA R72, R42.reuse, R4, R72 ;  /* 0x000000042a487223 */ /* 0x040fe40000000048 */
[C---:B------:R-:W-:Y:S02]  /*0f80*/  FFMA R70, R42.reuse, R5, R70 ;  /* 0x000000052a467223 */ /* 0x040fe40000000046 */
[C---:B------:R-:W-:Y:S02]  /*0f90*/  FFMA R68, R42.reuse, R6, R68 ;  /* 0x000000062a447223 */ /* 0x040fe40000000044 */
[----:B------:R-:W-:Y:S02]  /*0fa0*/  FFMA R51, R42, R7, R38 ;  /* 0x000000072a337223 */ /* 0x000fe40000000026 */
[C---:B------:R-:W-:Y:S01]  /*0fb0*/  FFMA R66, R43.reuse, R4, R66 ;  /* 0x000000042b427223 */ /* 0x040fe20000000042 */
[----:B------:R-:W0:Y:S01]  /*0fc0*/  LDS.U.128 R36, [R87.X16+UR9+0x500] ;  /* 0x0005000957247984 */ /* 0x000e22000800dc00 */
[----:B------:R-:W-:-:S02]  /*0fd0*/  FFMA R53, R43, R5, R53 ;  /* 0x000000052b357223 */ /* 0x000fc40000000035 */
[C---:B------:R-:W-:Y:S02]  /*0fe0*/  FFMA R52, R43.reuse, R6, R52 ;  /* 0x000000062b347223 */ /* 0x040fe40000000034 */
[----:B------:R-:W-:Y:S02]  /*0ff0*/  FFMA R19, R43, R7, R19 ;  /* 0x000000072b137223 */ /* 0x000fe40000000013 */
[-C--:B------:R-:W-:Y:S01]  /*1000*/  FFMA R69, R60, R57.reuse, R69 ;  /* 0x000000393c457223 */ /* 0x080fe20000000045 */
[----:B------:R-:W1:Y:S01]  /*1010*/  LDS.U.128 R40, [R86.X16+UR9+0x4500] ;  /* 0x0045000956287984 */ /* 0x000e62000800dc00 */
[-C--:B------:R-:W-:Y:S02]  /*1020*/  FFMA R115, R61, R57.reuse, R115 ;  /* 0x000000393d737223 */ /* 0x080fe40000000073 */
[-C--:B------:R-:W-:Y:S02]  /*1030*/  FFMA R116, R62, R57.reuse, R116 ;  /* 0x000000393e747223 */ /* 0x080fe40000000074 */
[----:B------:R-:W-:-:S02]  /*1040*/  FFMA R65, R63, R57, R65 ;  /* 0x000000393f417223 */ /* 0x000fc40000000041 */
[-C--:B------:R-:W-:Y:S02]  /*1050*/  FFMA R54, R60, R58.reuse, R54 ;  /* 0x0000003a3c367223 */ /* 0x080fe40000000036 */
[-C--:B------:R-:W-:Y:S02]  /*1060*/  FFMA R117, R61, R58.reuse, R117 ;  /* 0x0000003a3d757223 */ /* 0x080fe40000000075 */
[-C--:B------:R-:W-:Y:S02]  /*1070*/  FFMA R118, R62, R58.reuse, R118 ;  /* 0x0000003a3e767223 */ /* 0x080fe40000000076 */
[----:B------:R-:W-:Y:S02]  /*1080*/  FFMA R18, R63, R58, R18 ;  /* 0x0000003a3f127223 */ /* 0x000fe40000000012 */
[-C--:B------:R-:W-:Y:S02]  /*1090*/  FFMA R55, R60, R59.reuse, R55 ;  /* 0x0000003b3c377223 */ /* 0x080fe40000000037 */
[----:B------:R-:W-:-:S02]  /*10a0*/  FFMA R119, R61, R59, R119 ;  /* 0x0000003b3d777223 */ /* 0x000fc40000000077 */
[-C--:B------:R-:W-:Y:S02]  /*10b0*/  FFMA R120, R62, R59.reuse, R120 ;  /* 0x0000003b3e787223 */ /* 0x080fe40000000078 */
[----:B------:R-:W-:Y:S02]  /*10c0*/  FFMA R17, R63, R59, R17 ;  /* 0x0000003b3f117223 */ /* 0x000fe40000000011 */
[C---:B------:R-:W-:Y:S02]  /*10d0*/  FFMA R3, R60.reuse, R4, R3 ;  /* 0x000000043c037223 */ /* 0x040fe40000000003 */
[C---:B------:R-:W-:Y:S02]  /*10e0*/  FFMA R2, R60.reuse, R5, R2 ;  /* 0x000000053c027223 */ /* 0x040fe40000000002 */
[----:B------:R-:W-:Y:S02]  /*10f0*/  FFMA R0, R60, R6, R0 ;  /* 0x000000063c007223 */ /* 0x000fe40000000000 */
[----:B------:R-:W-:-:S02]  /*1100*/  FFMA R67, R61, R4, R67 ;  /* 0x000000043d437223 */ /* 0x000fc40000000043 */
[CC--:B------:R-:W-:Y:S02]  /*1110*/  FFMA R74, R61.reuse, R5.reuse, R74 ;  /* 0x000000053d4a7223 */ /* 0x0c0fe4000000004a */
[----:B------:R-:W-:Y:S02]  /*1120*/  FFMA R78, R61, R6, R78 ;  /* 0x000000063d4e7223 */ /* 0x000fe4000000004e */
[C---:B------:R-:W-:Y:S02]  /*1130*/  FFMA R121, R62.reuse, R4, R121 ;  /* 0x000000043e797223 */ /* 0x040fe40000000079 */
[C---:B------:R-:W-:Y:S02]  /*1140*/  FFMA R122, R62.reuse, R5, R122 ;  /* 0x000000053e7a7223 */ /* 0x040fe4000000007a */
[----:B------:R-:W-:Y:S02]  /*1150*/  FFMA R123, R62, R6, R123 ;  /* 0x000000063e7b7223 */ /* 0x000fe4000000007b */
[----:B------:R-:W-:-:S02]  /*1160*/  FFMA R60, R60, R7, R44 ;  /* 0x000000073c3c7223 */ /* 0x000fc4000000002c */
[-C--:B------:R-:W-:Y:S02]  /*1170*/  FFMA R61, R61, R7.reuse, R45 ;  /* 0x000000073d3d7223 */ /* 0x080fe4000000002d */
[----:B------:R-:W-:Y:S02]  /*1180*/  FFMA R62, R62, R7, R46 ;  /* 0x000000073e3e7223 */ /* 0x000fe4000000002e */
[C---:B------:R-:W-:Y:S02]  /*1190*/  FFMA R48, R63.reuse, R4, R48 ;  /* 0x000000043f307223 */ /* 0x040fe40000000030 */
[C---:B------:R-:W-:Y:S02]  /*11a0*/  FFMA R49, R63.reuse, R5, R49 ;  /* 0x000000053f317223 */ /* 0x040fe40000000031 */
[C---:B------:R-:W-:Y:S02]  /*11b0*/  FFMA R50, R63.reuse, R6, R50 ;  /* 0x000000063f327223 */ /* 0x040fe40000000032 */
[----:B------:R-:W-:-:S02]  /*11c0*/  FFMA R16, R63, R7, R16 ;  /* 0x000000073f107223 */ /* 0x000fc40000000010 */
[-C--:B---3--:R-:W-:Y:S01]  /*11d0*/  FFMA R112, R8, R12.reuse, R112 ;  /* 0x0000000c08707223 */ /* 0x088fe20000000070 */
[----:B------:R-:W-:Y:S01]  /*11e0*/  LDS.U.128 R4, [R87.X16+UR9+0x600] ;  /* 0x0006000957047984 */ /* 0x000fe2000800dc00 */
[-C--:B------:R-:W-:Y:S02]  /*11f0*/  FFMA R111, R9, R12.reuse, R111 ;  /* 0x0000000c096f7223 */ /* 0x080fe4000000006f */
[-C--:B------:R-:W-:Y:S02]  /*1200*/  FFMA R101, R10, R12.reuse, R101 ;  /* 0x0000000c0a657223 */ /* 0x080fe40000000065 */
[-C--:B------:R-:W-:Y:S02]  /*1210*/  FFMA R95, R11, R12.reuse, R95 ;  /* 0x0000000c0b5f7223 */ /* 0x080fe4000000005f */
[-C--:B0-----:R-:W-:Y:S02]  /*1220*/  FFMA R71, R36, R12.reuse, R71 ;  /* 0x0000000c24477223 */ /* 0x081fe40000000047 */
[----:B------:R-:W-:-:S02]  /*1230*/  FFMA R113, R37, R12, R113 ;  /* 0x0000000c25717223 */ /* 0x000fc40000000071 */
[-C--:B------:R-:W-:Y:S02]  /*1240*/  FFMA R114, R38, R12.reuse, R114 ;  /* 0x0000000c26727223 */ /* 0x080fe40000000072 */
[----:B------:R-:W-:Y:S02]  /*1250*/  FFMA R64, R39, R12, R64 ;  /* 0x0000000c27407223 */ /* 0x000fe40000000040 */
[-C--:B------:R-:W-:Y:S02]  /*1260*/  FFMA R109, R8, R13.reuse, R109 ;  /* 0x0000000d086d7223 */ /* 0x080fe4000000006d */
        /* <DEDUP_REMOVED lines=22> */
[----:B------:R-:W-:Y:S02]  /*13d0*/  FFMA R17, R39, R15, R17 ;  /* 0x0000000f27117223 */ /* 0x000fe40000000011 */
[CC--:B-1----:R-:W-:Y:S01]  /*13e0*/  FFMA R57, R8.reuse, R43.reuse, R47 ;  /* 0x0000002b08397223 */ /* 0x0c2fe2000000002f */
[----:B------:R-:W0:Y:S01]  /*13f0*/  LDS.U.128 R12, [R86.X16+UR9+0x4600] ;  /* 0x00460009560c7984 */ /* 0x000e22000800dc00 */
[----:B------:R-:W-:Y:S02]  /*1400*/  FFMA R58, R9, R43, R56 ;  /* 0x0000002b093a7223 */ /* 0x000fe40000000038 */
[C---:B------:R-:W-:Y:S02]  /*1410*/  FFMA R91, R8.reuse, R40, R91 ;  /* 0x00000028085b7223 */ /* 0x040fe4000000005b */
[----:B------:R-:W-:-:S02]  /*1420*/  FFMA R79, R8, R41, R79 ;  /* 0x00000029084f7223 */ /* 0x000fc4000000004f */
[----:B------:R-:W-:Y:S01]  /*1430*/  FFMA R77, R8, R42, R77 ;  /* 0x0000002a084d7223 */ /* 0x000fe2000000004d */
[----:B------:R-:W1:Y:S01]  /*1440*/  LDS.U.128 R44, [R87.X16+UR9+0x700] ;  /* 0x00070009572c7984 */ /* 0x000e62000800dc00 */
[C---:B------:R-:W-:Y:S02]  /*1450*/  FFMA R76, R9.reuse, R40, R76 ;  /* 0x00000028094c7223 */ /* 0x040fe4000000004c */
[CC--:B------:R-:W-:Y:S02]  /*1460*/  FFMA R75, R9.reuse, R41.reuse, R75 ;  /* 0x00000029094b7223 */ /* 0x0c0fe4000000004b */
[----:B------:R-:W-:Y:S02]  /*1470*/  FFMA R73, R9, R42, R73 ;  /* 0x0000002a09497223 */ /* 0x000fe40000000049 */
[C---:B------:R-:W-:Y:S02]  /*1480*/  FFMA R72, R10.reuse, R40, R72 ;  /* 0x000000280a487223 */ /* 0x040fe40000000048 */
[----:B------:R-:W-:-:S02]  /*1490*/  FFMA R70, R10, R41, R70 ;  /* 0x000000290a467223 */ /* 0x000fc40000000046 */
[C---:B------:R-:W-:Y:S02]  /*14a0*/  FFMA R68, R10.reuse, R42, R68 ;  /* 0x0000002a0a447223 */ /* 0x040fe40000000044 */
[----:B------:R-:W-:Y:S02]  /*14b0*/  FFMA R51, R10, R43, R51 ;  /* 0x0000002b0a337223 */ /* 0x000fe40000000033 */
[C---:B------:R-:W-:Y:S02]  /*14c0*/  FFMA R66, R11.reuse, R40, R66 ;  /* 0x000000280b427223 */ /* 0x040fe40000000042 */
[C---:B------:R-:W-:Y:S02]  /*14d0*/  FFMA R53, R11.reuse, R41, R53 ;  /* 0x000000290b357223 */ /* 0x040fe40000000035 */
[C---:B------:R-:W-:Y:S02]  /*14e0*/  FFMA R52, R11.reuse, R42, R52 ;  /* 0x0000002a0b347223 */ /* 0x040fe40000000034 */
[----:B------:R-:W-:-:S02]  /*14f0*/  FFMA R56, R11, R43, R19 ;  /* 0x0000002b0b387223 */ /* 0x000fc40000000013 */
[----:B------:R-:W2:Y:S01]  /*1500*/  LDS.U.128 R8, [R86.X16+UR9+0x4700] ;  /* 0x0047000956087984 */ /* 0x000ea2000800dc00 */
[CC--:B------:R-:W-:Y:S02]  /*1510*/  FFMA R3, R36.reuse, R40.reuse, R3 ;  /* 0x0000002824037223 */ /* 0x0c0fe40000000003 */
[C---:B------:R-:W-:Y:S02]  /*1520*/  FFMA R2, R36.reuse, R41, R2 ;  /* 0x0000002924027223 */ /* 0x040fe40000000002 */
[----:B------:R-:W-:Y:S02]  /*1530*/  FFMA R60, R36, R43, R60 ;  /* 0x0000002b243c7223 */ /* 0x000fe4000000003c */
[C---:B------:R-:W-:Y:S02]  /*1540*/  FFMA R67, R37.reuse, R40, R67 ;  /* 0x0000002825437223 */ /* 0x040fe40000000043 */
[C---:B------:R-:W-:Y:S02]  /*1550*/  FFMA R74, R37.reuse, R41, R74 ;  /* 0x00000029254a7223 */ /* 0x040fe4000000004a */
[----:B------:R-:W-:-:S02]  /*1560*/  FFMA R61, R37, R43, R61 ;  /* 0x0000002b253d7223 */ /* 0x000fc4000000003d */
[CC--:B------:R-:W-:Y:S02]  /*1570*/  FFMA R121, R38.reuse, R40.reuse, R121 ;  /* 0x0000002826797223 */ /* 0x0c0fe40000000079 */
[C---:B------:R-:W-:Y:S02]  /*1580*/  FFMA R122, R38.reuse, R41, R122 ;  /* 0x00000029267a7223 */ /* 0x040fe4000000007a */
[----:B------:R-:W-:Y:S02]  /*1590*/  FFMA R62, R38, R43, R62 ;  /* 0x0000002b263e7223 */ /* 0x000fe4000000003e */
[C---:B------:R-:W-:Y:S02]  /*15a0*/  FFMA R48, R39.reuse, R40, R48 ;  /* 0x0000002827307223 */ /* 0x040fe40000000030 */
[----:B------:R-:W-:Y:S02]  /*15b0*/  FFMA R49, R39, R41, R49 ;  /* 0x0000002927317223 */ /* 0x000fe40000000031 */
[----:B------:R-:W-:-:S02]  /*15c0*/  FFMA R0, R36, R42, R0 ;  /* 0x0000002a24007223 */ /* 0x000fc40000000000 */
[-C--:B------:R-:W-:Y:S02]  /*15d0*/  FFMA R78, R37, R42.reuse, R78 ;  /* 0x0000002a254e7223 */ /* 0x080fe4000000004e */
[-C--:B------:R-:W-:Y:S02]  /*15e0*/  FFMA R123, R38, R42.reuse, R123 ;  /* 0x0000002a267b7223 */ /* 0x080fe4000000007b */
[C---:B------:R-:W-:Y:S02]  /*15f0*/  FFMA R50, R39.reuse, R42, R50 ;  /* 0x0000002a27327223 */ /* 0x040fe40000000032 */
[----:B------:R-:W-:Y:S02]  /*1600*/  FFMA R43, R39, R43, R16 ;  /* 0x0000002b272b7223 */ /* 0x000fe40000000010 */
[-C--:B0-----:R-:W-:Y:S01]  /*1610*/  FFMA R112, R4, R12.reuse, R112 ;  /* 0x0000000c04707223 */ /* 0x081fe20000000070 */
[----:B------:R-:W-:Y:S01]  /*1620*/  LDS.U.128 R36, [R87.X16+UR9+0x900] ;  /* 0x0009000957247984 */ /* 0x000fe2000800dc00 */
[----:B------:R-:W-:-:S02]  /*1630*/  FFMA R111, R5, R12, R111 ;  /* 0x0000000c056f7223 */ /* 0x000fc4000000006f */
[-C--:B------:R-:W-:Y:S02]  /*1640*/  FFMA R101, R6, R12.reuse, R101 ;  /* 0x0000000c06657223 */ /* 0x080fe40000000065 */
[-C--:B------:R-:W-:Y:S02]  /*1650*/  FFMA R95, R7, R12.reuse, R95 ;  /* 0x0000000c075f7223 */ /* 0x080fe4000000005f */
[-C--:B-1----:R-:W-:Y:S02]  /*1660*/  FFMA R71, R44, R12.reuse, R71 ;  /* 0x0000000c2c477223 */ /* 0x082fe40000000047 */
        /* <DEDUP_REMOVED lines=27> */
[----:B------:R-:W-:Y:S01]  /*1820*/  LDS.U.128 R12, [R87.X16+UR9+0x800] ;  /* 0x00080009570c7984 */ /* 0x000fe2000800dc00 */
[C---:B--2---:R-:W-:Y:S02]  /*1830*/  FFMA R91, R4.reuse, R8, R91 ;  /* 0x00000008045b7223 */ /* 0x044fe4000000005b */
[C---:B------:R-:W-:Y:S02]  /*1840*/  FFMA R79, R4.reuse, R9, R79 ;  /* 0x00000009044f7223 */ /* 0x040fe4000000004f */
[C---:B------:R-:W-:Y:S02]  /*1850*/  FFMA R77, R4.reuse, R10, R77 ;  /* 0x0000000a044d7223 */ /* 0x040fe4000000004d */
[----:B------:R-:W-:Y:S01]  /*1860*/  FFMA R57, R4, R11, R57 ;  /* 0x0000000b04397223 */ /* 0x000fe20000000039 */
[----:B------:R-:W0:Y:S01]  /*1870*/  LDS.U.128 R16, [R86.X16+UR9+0x4800] ;  /* 0x0048000956107984 */ /* 0x000e22000800dc00 */
        /* <DEDUP_REMOVED lines=8> */
[C---:B------:R-:W-:Y:S02]  /*1900*/  FFMA R66, R7.reuse, R8, R66 ;  /* 0x0000000807427223 */ /* 0x040fe40000000042 */
[C---:B------:R-:W-:Y:S02]  /*1910*/  FFMA R53, R7.reuse, R9, R53 ;  /* 0x0000000907357223 */ /* 0x040fe40000000035 */
[C---:B------:R-:W-:Y:S02]  /*1920*/  FFMA R52, R7.reuse, R10, R52 ;  /* 0x0000000a07347223 */ /* 0x040fe40000000034 */
[----:B------:R-:W-:Y:S02]  /*1930*/  FFMA R56, R7, R11, R56 ;  /* 0x0000000b07387223 */ /* 0x000fe40000000038 */
[----:B------:R-:W1:Y:S01]  /*1940*/  LDS.U.128 R4, [R86.X16+UR9+0x4900] ;  /* 0x0049000956047984 */ /* 0x000e62000800dc00 */
        /* <DEDUP_REMOVED lines=9> */
[CC--:B------:R-:W-:Y:S02]  /*19e0*/  FFMA R49, R47.reuse, R9.reuse, R49 ;  /* 0x000000092f317223 */ /* 0x0c0fe40000000031 */
[----:B------:R-:W-:Y:S02]  /*19f0*/  FFMA R50, R47, R10, R50 ;  /* 0x0000000a2f327223 */ /* 0x000fe40000000032 */
[C---:B------:R-:W-:Y:S02]  /*1a00*/  FFMA R121, R46.reuse, R8, R121 ;  /* 0x000000082e797223 */ /* 0x040fe40000000079 */
[C---:B------:R-:W-:Y:S02]  /*1a10*/  FFMA R122, R46.reuse, R9, R122 ;  /* 0x000000092e7a7223 */ /* 0x040fe4000000007a */
[----:B------:R-:W-:-:S02]  /*1a20*/  FFMA R123, R46, R10, R123 ;  /* 0x0000000a2e7b7223 */ /* 0x000fc4000000007b */
[-C--:B------:R-:W-:Y:S02]  /*1a30*/  FFMA R62, R46, R11.reuse, R62 ;  /* 0x0000000b2e3e7223 */ /* 0x080fe4000000003e */
[----:B------:R-:W-:Y:S02]  /*1a40*/  FFMA R47, R47, R11, R43 ;  /* 0x0000000b2f2f7223 */ /* 0x000fe4000000002b */
[-C--:B0-----:R-:W-:Y:S01]  /*1a50*/  FFMA R112, R12, R16.reuse, R112 ;  /* 0x000000100c707223 */ /* 0x081fe20000000070 */
[----:B------:R-:W-:Y:S01]  /*1a60*/  LDS.U.128 R8, [R87.X16+UR9+0xa00] ;  /* 0x000a000957087984 */ /* 0x000fe2000800dc00 */
        /* <DEDUP_REMOVED lines=31> */
[----:B------:R-:W0:Y:S01]  /*1c60*/  LDS.U.128 R16, [R86.X16+UR9+0x4a00] ;  /* 0x004a000956107984 */ /* 0x000e22000800dc00 */
[C---:B-1----:R-:W-:Y:S02]  /*1c70*/  FFMA R91, R12.reuse, R4, R91 ;  /* 0x000000040c5b7223 */ /* 0x042fe4000000005b */
[----:B------:R-:W-:-:S02]  /*1c80*/  FFMA R79, R12, R5, R79 ;  /* 0x000000050c4f7223 */ /* 0x000fc4000000004f */
[C---:B------:R-:W-:Y:S02]  /*1c90*/  FFMA R77, R12.reuse, R6, R77 ;  /* 0x000000060c4d7223 */ /* 0x040fe4000000004d */
[----:B------:R-:W-:Y:S01]  /*1ca0*/  FFMA R57, R12, R7, R57 ;  /* 0x000000070c397223 */ /* 0x000fe20000000039 */
[----:B------:R-:W1:Y:S01]  /*1cb0*/  LDS.U.128 R40, [R87.X16+UR9+0xb00] ;  /* 0x000b000957287984 */ /* 0x000e62000800dc00 */
        /* <DEDUP_REMOVED lines=8> */
[C---:B------:R-:W-:Y:S02]  /*1d40*/  FFMA R66, R15.reuse, R4, R66 ;  /* 0x000000040f427223 */ /* 0x040fe40000000042 */
[----:B------:R-:W-:-:S02]  /*1d50*/  FFMA R53, R15, R5, R53 ;  /* 0x000000050f357223 */ /* 0x000fc40000000035 */
[C---:B------:R-:W-:Y:S02]  /*1d60*/  FFMA R52, R15.reuse, R6, R52 ;  /* 0x000000060f347223 */ /* 0x040fe40000000034 */
[----:B------:R-:W-:Y:S02]  /*1d70*/  FFMA R56, R15, R7, R56 ;  /* 0x000000070f387223 */ /* 0x000fe40000000038 */
[----:B------:R-:W2:Y:S01]  /*1d80*/  LDS.U.128 R12, [R86.X16+UR9+0x4b00] ;  /* 0x004b0009560c7984 */ /* 0x000ea2000800dc00 */
        /* <DEDUP_REMOVED lines=16> */
[-C--:B0-----:R-:W-:Y:S01]  /*1e90*/  FFMA R112, R8, R16.reuse, R112 ;  /* 0x0000001008707223 */ /* 0x081fe20000000070 */
[----:B------:R-:W-:Y:S01]  /*1ea0*/  LDS.U.128 R4, [R87.X16+UR9+0xc00] ;  /* 0x000c000957047984 */ /* 0x000fe2000800dc00 */
[-C--:B------:R-:W-:Y:S02]  /*1eb0*/  FFMA R111, R9, R16.reuse, R111 ;  /* 0x00000010096f7223 */ /* 0x080fe4000000006f */
[-C--:B------:R-:W-:Y:S02]  /*1ec0*/  FFMA R101, R10, R16.reuse, R101 ;  /* 0x000000100a657223 */ /* 0x080fe40000000065 */
[-C--:B------:R-:W-:Y:S02]  /*1ed0*/  FFMA R95, R11, R16.reuse, R95 ;  /* 0x000000100b5f7223 */ /* 0x080fe4000000005f */
[-C--:B-1----:R-:W-:Y:S01]  /*1ee0*/  FFMA R71, R40, R16.reuse, R71 ;  /* 0x0000001028477223 */ /* 0x082fe20000000047 */
[----:B------:R-:W-:Y:S01]  /*1ef0*/  LDS.U.128 R36, [R87.X16+UR9+0xd00] ;  /* 0x000d000957247984 */ /* 0x000fe2000800dc00 */
        /* <DEDUP_REMOVED lines=27> */
[----:B------:R-:W0:Y:S01]  /*20b0*/  LDS.U.128 R16, [R86.X16+UR9+0x4c00] ;  /* 0x004c000956107984 */ /* 0x000e22000800dc00 */
[C---:B--2---:R-:W-:Y:S02]  /*20c0*/  FFMA R91, R8.reuse, R12, R91 ;  /* 0x0000000c085b7223 */ /* 0x044fe4000000005b */
        /* <DEDUP_REMOVED lines=15> */
[----:B------:R-:W1:Y:S01]  /*21c0*/  LDS.U.128 R8, [R86.X16+UR9+0x4d00] ;  /* 0x004d000956087984 */ /* 0x000e62000800dc00 */
        /* <DEDUP_REMOVED lines=16> */
[-C--:B0-----:R-:W-:Y:S01]  /*22d0*/  FFMA R112, R4, R16.reuse, R112 ;  /* 0x0000001004707223 */ /* 0x081fe20000000070 */
[----:B------:R-:W-:Y:S01]  /*22e0*/  LDS.U.128 R12, [R87.X16+UR9+0xe00] ;  /* 0x000e0009570c7984 */ /* 0x000fe2000800dc00 */
[----:B------:R-:W-:-:S02]  /*22f0*/  FFMA R111, R5, R16, R111 ;  /* 0x00000010056f7223 */ /* 0x000fc4000000006f */
[-C--:B------:R-:W-:Y:S02]  /*2300*/  FFMA R101, R6, R16.reuse, R101 ;  /* 0x0000001006657223 */ /* 0x080fe40000000065 */
[-C--:B------:R-:W-:Y:S02]  /*2310*/  FFMA R95, R7, R16.reuse, R95 ;  /* 0x00000010075f7223 */ /* 0x080fe4000000005f */
[-C--:B------:R-:W-:Y:S01]  /*2320*/  FFMA R71, R36, R16.reuse, R71 ;  /* 0x0000001024477223 */ /* 0x080fe20000000047 */
[----:B------:R-:W-:Y:S01]  /*2330*/  LDS.U.128 R40, [R87.X16+UR9+0xf00] ;  /* 0x000f000957287984 */ /* 0x000fe2000800dc00 */
        /* <DEDUP_REMOVED lines=27> */
[----:B------:R-:W0:Y:S01]  /*24f0*/  LDS.U.128 R16, [R86.X16+UR9+0x4e00] ;  /* 0x004e000956107984 */ /* 0x000e22000800dc00 */
[C---:B-1----:R-:W-:Y:S02]  /*2500*/  FFMA R91, R4.reuse, R8, R91 ;  /* 0x00000008045b7223 */ /* 0x042fe4000000005b */
        /* <DEDUP_REMOVED lines=32> */
[-C--:B0-----:R-:W-:Y:S01]  /*2710*/  FFMA R112, R12, R16.reuse, R112 ;  /* 0x000000100c707223 */ /* 0x081fe20000000070 */
[----:B------:R-:W-:Y:S01]  /*2720*/  LDS.U.128 R8, [R87.X16+UR9+0x1000] ;  /* 0x0010000957087984 */ /* 0x000fe2000800dc00 */
[-C--:B------:R-:W-:Y:S02]  /*2730*/  FFMA R111, R13, R16.reuse, R111 ;  /* 0x000000100d6f7223 */ /* 0x080fe4000000006f */
[-C--:B------:R-:W-:Y:S02]  /*2740*/  FFMA R101, R14, R16.reuse, R101 ;  /* 0x000000100e657223 */ /* 0x080fe40000000065 */
[----:B------:R-:W-:-:S02]  /*2750*/  FFMA R95, R15, R16, R95 ;  /* 0x000000100f5f7223 */ /* 0x000fc4000000005f */
[-C--:B------:R-:W-:Y:S01]  /*2760*/  FFMA R71, R40, R16.reuse, R71 ;  /* 0x0000001028477223 */ /* 0x080fe20000000047 */
[----:B------:R-:W-:Y:S01]  /*2770*/  LDS.U.128 R36, [R87.X16+UR9+0x1100] ;  /* 0x0011000957247984 */ /* 0x000fe2000800dc00 */
        /* <DEDUP_REMOVED lines=66> */
[-C--:B------:R-:W-:Y:S01]  /*2ba0*/  FFMA R71, R36, R16.reuse, R71 ;  /* 0x0000001024477223 */ /* 0x080fe20000000047 */
        /* <DEDUP_REMOVED lines=29> */
[C---:B-1----:R-:W-:Y:S02]  /*2d80*/  FFMA R91, R8.reuse, R12, R91 ;  /* 0x0000000c085b7223 */ /* 0x042fe4000000005b */
        /* <DEDUP_REMOVED lines=310> */
[----:B------:R-:W0:Y:S01]  /*40f0*/  LDS.U.128 R36, [R86.X16+UR9+0x5c00] ;  /* 0x005c000956247984 */ /* 0x000e22000800dc00 */
        /* <DEDUP_REMOVED lines=27> */
[----:B------:R-:W2:Y:S01]  /*42b0*/  LDS.U.128 R16, [R87.X16+UR9+0x1d00] ;  /* 0x001d000957107984 */ /* 0x000ea2000800dc00 */
        /* <DEDUP_REMOVED lines=38> */
[-C--:B--2---:R-:W-:Y:S02]  /*4520*/  FFMA R71, R16, R36.reuse, R71 ;  /* 0x0000002410477223 */ /* 0x084fe40000000047 */
        /* <DEDUP_REMOVED lines=11> */
[-C--:B------:R-:W-:Y:S01]  /*45e0*/  FFMA R108, R8, R38.reuse, R108 ;  /* 0x00000026086c7223 */ /* 0x080fe2000000006c */
[----:B------:R-:W0:Y:S01]  /*45f0*/  LDS.U.128 R64, [R86.X16+UR9+0x5e00] ;  /* 0x005e000956407984 */ /* 0x000e22000800dc00 */
        /* <DEDUP_REMOVED lines=15> */
[----:B------:R-:W2:Y:S01]  /*46f0*/  LDS.U.128 R36, [R87.X16+UR9+0x1f00] ;  /* 0x001f000957247984 */ /* 0x000ea2000800dc00 */
[-C--:B-1----:R-:W-:Y:S02]  /*4700*/  FFMA R124, R17, R12.reuse, R40 ;  /* 0x0000000c117c7223 */ /* 0x082fe40000000028 */
[C---:B------:R-:W-:Y:S02]  /*4710*/  FFMA R91, R8.reuse, R12, R91 ;  /* 0x0000000c085b7223 */ /* 0x040fe4000000005b */
[C---:B------:R-:W-:Y:S02]  /*4720*/  FFMA R79, R8.reuse, R13, R79 ;  /* 0x0000000d084f7223 */ /* 0x040fe4000000004f */
[----:B------:R-:W-:Y:S01]  /*4730*/  FFMA R77, R8, R14, R77 ;  /* 0x0000000e084d7223 */ /* 0x000fe2000000004d */
[----:B------:R-:W1:Y:S01]  /*4740*/  LDS.U.128 R40, [R86.X16+UR9+0x5f00] ;  /* 0x005f000956287984 */ /* 0x000e62000800dc00 */
[----:B------:R-:W-:-:S02]  /*4750*/  FFMA R46, R11, R12, R46 ;  /* 0x0000000c0b2e7223 */ /* 0x000fc4000000002e */
[C---:B------:R-:W-:Y:S02]  /*4760*/  FFMA R53, R11.reuse, R13, R53 ;  /* 0x0000000d0b357223 */ /* 0x040fe40000000035 */
[----:B------:R-:W-:Y:S02]  /*4770*/  FFMA R52, R11, R14, R52 ;  /* 0x0000000e0b347223 */ /* 0x000fe40000000034 */
[----:B------:R-:W-:Y:S02]  /*4780*/  FFMA R8, R8, R15, R57 ;  /* 0x0000000f08087223 */ /* 0x000fe40000000039 */
[C---:B------:R-:W-:Y:S02]  /*4790*/  FFMA R76, R9.reuse, R12, R76 ;  /* 0x0000000c094c7223 */ /* 0x040fe4000000004c */
[C---:B------:R-:W-:Y:S02]  /*47a0*/  FFMA R75, R9.reuse, R13, R75 ;  /* 0x0000000d094b7223 */ /* 0x040fe4000000004b */
[----:B------:R-:W-:-:S02]  /*47b0*/  FFMA R73, R9, R14, R73 ;  /* 0x0000000e09497223 */ /* 0x000fc40000000049 */
[C---:B------:R-:W-:Y:S02]  /*47c0*/  FFMA R72, R10.reuse, R12, R72 ;  /* 0x0000000c0a487223 */ /* 0x040fe40000000048 */
[C---:B------:R-:W-:Y:S02]  /*47d0*/  FFMA R70, R10.reuse, R13, R70 ;  /* 0x0000000d0a467223 */ /* 0x040fe40000000046 */
[C---:B------:R-:W-:Y:S02]  /*47e0*/  FFMA R68, R10.reuse, R14, R68 ;  /* 0x0000000e0a447223 */ /* 0x040fe40000000044 */
[-C--:B------:R-:W-:Y:S02]  /*47f0*/  FFMA R51, R10, R15.reuse, R51 ;  /* 0x0000000f0a337223 */ /* 0x080fe40000000033 */
[----:B------:R-:W-:Y:S02]  /*4800*/  FFMA R11, R11, R15, R56 ;  /* 0x0000000f0b0b7223 */ /* 0x000fe40000000038 */
[----:B------:R-:W-:-:S02]  /*4810*/  FFMA R3, R16, R12, R3 ;  /* 0x0000000c10037223 */ /* 0x000fc40000000003 */
[C---:B------:R-:W-:Y:S02]  /*4820*/  FFMA R2, R16.reuse, R13, R2 ;  /* 0x0000000d10027223 */ /* 0x040fe40000000002 */
[C---:B------:R-:W-:Y:S02]  /*4830*/  FFMA R0, R16.reuse, R14, R0 ;  /* 0x0000000e10007223 */ /* 0x040fe40000000000 */
[-C--:B------:R-:W-:Y:S02]  /*4840*/  FFMA R125, R16, R15.reuse, R60 ;  /* 0x0000000f107d7223 */ /* 0x080fe4000000003c */
[-C--:B------:R-:W-:Y:S02]  /*4850*/  FFMA R126, R17, R15.reuse, R61 ;  /* 0x0000000f117e7223 */ /* 0x080fe4000000003d */
[----:B------:R-:W-:Y:S02]  /*4860*/  FFMA R9, R9, R15, R58 ;  /* 0x0000000f09097223 */ /* 0x000fe4000000003a */
[----:B------:R-:W-:-:S02]  /*4870*/  FFMA R16, R17, R13, R74 ;  /* 0x0000000d11107223 */ /* 0x000fc4000000004a */
[----:B------:R-:W-:Y:S02]  /*4880*/  FFMA R10, R17, R14, R78 ;  /* 0x0000000e110a7223 */ /* 0x000fe4000000004e */
[-C--:B0-----:R-:W-:Y:S02]  /*4890*/  FFMA R112, R4, R64.reuse, R112 ;  /* 0x0000004004707223 */ /* 0x081fe40000000070 */
[-C--:B------:R-:W-:Y:S02]  /*48a0*/  FFMA R111, R5, R64.reuse, R111 ;  /* 0x00000040056f7223 */ /* 0x080fe4000000006f */
[-C--:B------:R-:W-:Y:S02]  /*48b0*/  FFMA R101, R6, R64.reuse, R101 ;  /* 0x0000004006657223 */ /* 0x080fe40000000065 */
[-C--:B------:R-:W-:Y:S02]  /*48c0*/  FFMA R95, R7, R64.reuse, R95 ;  /* 0x00000040075f7223 */ /* 0x080fe4000000005f */
[----:B--2---:R-:W-:-:S02]  /*48d0*/  FFMA R71, R36, R64, R71 ;  /* 0x0000004024477223 */ /* 0x004fc40000000047 */
        /* <DEDUP_REMOVED lines=26> */
[----:B------:R-:W-:Y:S02]  /*4a80*/  FFMA R18, R39, R66, R44 ;  /* 0x0000004227127223 */ /* 0x000fe4000000002c */
        /* <DEDUP_REMOVED lines=8> */
[----:B-1----:R-:W-:-:S02]  /*4b10*/  FFMA R72, R6, R40, R72 ;  /* 0x0000002806487223 */ /* 0x002fc40000000048 */
        /* <DEDUP_REMOVED lines=12> */
[C---:B------:R-:W-:Y:S02]  /*4be0*/  FFMA R75, R5.reuse, R41, R75 ;  /* 0x00000029054b7223 */ /* 0x040fe4000000004b */
[CC--:B------:R-:W-:Y:S02]  /*4bf0*/  FFMA R73, R5.reuse, R42.reuse, R73 ;  /* 0x0000002a05497223 */ /* 0x0c0fe40000000049 */
[----:B------:R-:W-:Y:S02]  /*4c00*/  FFMA R74, R5, R43, R9 ;  /* 0x0000002b054a7223 */ /* 0x000fe40000000009 */
[C---:B------:R-:W-:Y:S02]  /*4c10*/  FFMA R7, R37.reuse, R41, R16 ;  /* 0x0000002925077223 */ /* 0x040fe40000000010 */
[----:B------:R-:W-:Y:S02]  /*4c20*/  FFMA R6, R37, R42, R10 ;  /* 0x0000002a25067223 */ /* 0x000fe4000000000a */
[----:B------:R-:W-:-:S02]  /*4c30*/  FFMA R3, R36, R40, R3 ;  /* 0x0000002824037223 */ /* 0x000fc40000000003 */
[C---:B------:R-:W-:Y:S02]  /*4c40*/  FFMA R2, R36.reuse, R41, R2 ;  /* 0x0000002924027223 */ /* 0x040fe40000000002 */
[C---:B------:R-:W-:Y:S02]  /*4c50*/  FFMA R0, R36.reuse, R42, R0 ;  /* 0x0000002a24007223 */ /* 0x040fe40000000000 */
[-C--:B------:R-:W-:Y:S02]  /*4c60*/  FFMA R5, R36, R43.reuse, R125 ;  /* 0x0000002b24057223 */ /* 0x080fe4000000007d */
[CC--:B------:R-:W-:Y:S02]  /*4c70*/  FFMA R4, R37.reuse, R40.reuse, R124 ;  /* 0x0000002825047223 */ /* 0x0c0fe4000000007c */
[----:B------:R-:W-:Y:S02]  /*4c80*/  FFMA R9, R37, R43, R126 ;  /* 0x0000002b25097223 */ /* 0x000fe4000000007e */
[----:B------:R-:W-:-:S02]  /*4c90*/  FFMA R8, R38, R40, R121 ;  /* 0x0000002826087223 */ /* 0x000fc40000000079 */
[C---:B------:R-:W-:Y:S02]  /*4ca0*/  FFMA R10, R38.reuse, R41, R122 ;  /* 0x00000029260a7223 */ /* 0x040fe4000000007a */
[C---:B------:R-:W-:Y:S02]  /*4cb0*/  FFMA R11, R38.reuse, R42, R123 ;  /* 0x0000002a260b7223 */ /* 0x040fe4000000007b */
[----:B------:R-:W-:Y:S02]  /*4cc0*/  FFMA R12, R38, R43, R127 ;  /* 0x0000002b260c7223 */ /* 0x000fe4000000007f */
[C---:B------:R-:W-:Y:S02]  /*4cd0*/  FFMA R13, R39.reuse, R40, R48 ;  /* 0x00000028270d7223 */ /* 0x040fe40000000030 */
[C---:B------:R-:W-:Y:S02]  /*4ce0*/  FFMA R14, R39.reuse, R41, R49 ;  /* 0x00000029270e7223 */ /* 0x040fe40000000031 */
[----:B------:R-:W-:-:S02]  /*4cf0*/  FFMA R15, R39, R42, R50 ;  /* 0x0000002a270f7223 */ /* 0x000fc40000000032 */
[----:B------:R-:W-:Y:S01]  /*4d00*/  FFMA R16, R39, R43, R47 ;  /* 0x0000002b27107223 */ /* 0x000fe2000000002f */
[----:B------:R-:W-:Y:S05]  /*4d10*/  @P0 BRA `(.L_x_1) ;  /* 0x0000010000000947 */ /* 0x000fea0003800000 */
[----:B------:R-:W-:Y:S01]  /*4d20*/  MOV R37, UR6 ;  /* 0x0000000600257c02 */ /* 0x000fe20008000f00 */
[----:B------:R-:W-:-:S03]  /*4d30*/  UMOV UR6, UR7 ;  /* 0x0000000700067c82 */ /* 0x000fc60008000000 */
[C---:B------:R-:W-:Y:S02]  /*4d40*/  LEA R36, R37.reuse, R99, 0xd ;  /* 0x0000006325247211 */ /* 0x040fe400078e68ff */
[----:B------:R-:W-:-:S04]  /*4d50*/  LEA R37, R37, R100, 0x4 ;  /* 0x0000006425257211 */ /* 0x000fc800078e20ff */
[----:B------:R-:W-:Y:S02]  /*4d60*/  LEA R37, R37, R98, 0x9 ;  /* 0x0000006225257211 */ /* 0x000fe400078e48ff */
[----:B-----5:R-:W-:Y:S04]  /*4d70*/  STS [R36], R32 ;  /* 0x0000002024007388 */ /* 0x020fe80000000800 */
[----:B------:R-:W-:Y:S04]  /*4d80*/  STS [R36+0x200], R33 ;  /* 0x0002002124007388 */ /* 0x000fe80000000800 */
[----:B------:R-:W-:Y:S04]  /*4d90*/  STS [R36+0x400], R34 ;  /* 0x0004002224007388 */ /* 0x000fe80000000800 */
[----:B------:R-:W-:Y:S04]  /*4da0*/  STS [R36+0x600], R35 ;  /* 0x0006002324007388 */ /* 0x000fe80000000800 */
[----:B------:R-:W-:Y:S04]  /*4db0*/  STS [R36+0x100], R28 ;  /* 0x0001001c24007388 */ /* 0x000fe80000000800 */
[----:B------:R-:W-:Y:S04]  /*4dc0*/  STS [R36+0x300], R29 ;  /* 0x0003001d24007388 */ /* 0x000fe80000000800 */
[----:B------:R-:W-:Y:S04]  /*4dd0*/  STS [R36+0x500], R30 ;  /* 0x0005001e24007388 */ /* 0x000fe80000000800 */
[----:B------:R-:W-:Y:S04]  /*4de0*/  STS [R36+0x700], R31 ;  /* 0x0007001f24007388 */ /* 0x000fe80000000800 */
[----:B------:R-:W-:Y:S04]  /*4df0*/  STS.128 [R37+0x4000], R24 ;  /* 0x0040001825007388 */ /* 0x000fe80000000c00 */
[----:B------:R-:W-:Y:S04]  /*4e00*/  STS.128 [R37+0x5000], R20 ;  /* 0x0050001425007388 */ /* 0x000fe80000000c00 */
[----:B------:R-:W-:Y:S05]  /*4e10*/  BAR.SYNC 0x0 ;  /* 0x0000000000007b1d */ /* 0x000fea0000000000 */
.L_x_1:
[----:B------:R-:W-:Y:S01]  /*4e20*/  UIADD3 UR8, UR8, 0x10, URZ ;  /* 0x0000001008087890 */ /* 0x000fe2000fffe03f */
[----:B------:R-:W-:Y:S01]  /*4e30*/  IADD3 R97, R96, R97, RZ ;  /* 0x0000006160617210 */ /* 0x000fe20007ffe0ff */
[----:B------:R-:W-:Y:S05]  /*4e40*/  @!P1 BRA `(.L_x_2) ;  /* 0xffffb8e000009947 */ /* 0x000fea000383ffff */
[----:B-----5:R-:W0:Y:S01]  /*4e50*/  S2R R20, SR_CTAID.Y ;  /* 0x0000000000147919 */ /* 0x020e220000002600 */
[----:B------:R-:W-:Y:S01]  /*4e60*/  LEA R86, P0, R86, UR5, 0x2 ;  /* 0x0000000556567c11 */ /* 0x000fe2000f8010ff */
[----:B------:R-:W-:Y:S01]  /*4e70*/  FMUL R50, R52, c[0x0][0x170] ;  /* 0x00005c0034327a20 */ /* 0x000fe20000400000 */
[----:B------:R-:W-:Y:S01]  /*4e80*/  MOV R85, c[0x0][0x1a0] ;  /* 0x0000680000557a02 */ /* 0x000fe20000000f00 */
[----:B------:R-:W-:Y:S01]  /*4e90*/  FMUL R52, R71, c[0x0][0x170] ;  /* 0x00005c0047347a20 */ /* 0x000fe20000400000 */
[----:B------:R-:W-:Y:S01]  /*4ea0*/  IADD3.X R24, RZ, RZ, RZ, P0, !PT ;  /* 0x000000ffff187210 */ /* 0x000fe200007fe4ff */
[----:B------:R-:W-:-:S02]  /*4eb0*/  FMUL R71, R5, c[0x0][0x170] ;  /* 0x00005c0005477a20 */ /* 0x000fc40000400000 */
[----:B------:R-:W-:Y:S02]  /*4ec0*/  FMUL R5, R7, c[0x0][0x170] ;  /* 0x00005c0007057a20 */ /* 0x000fe40000400000 */
[----:B------:R-:W-:Y:S02]  /*4ed0*/  FMUL R7, R9, c[0x0][0x170] ;  /* 0x00005c0009077a20 */ /* 0x000fe40000400000 */
[----:B------:R-:W-:Y:S02]  /*4ee0*/  FMUL R9, R10, c[0x0][0x170] ;  /* 0x00005c000a097a20 */ /* 0x000fe40000400000 */
[----:B------:R-:W-:Y:S01]  /*4ef0*/  FMUL R38, R77, c[0x0][0x170] ;  /* 0x00005c004d267a20 */ /* 0x000fe20000400000 */
[----:B------:R-:W-:Y:S01]  /*4f00*/  LEA R77, R85, R85, 0x1 ;  /* 0x00000055554d7211 */ /* 0x000fe200078e08ff */
[----:B------:R-:W-:Y:S01]  /*4f10*/  FMUL R41, R75, c[0x0][0x170] ;  /* 0x00005c004b297a20 */ /* 0x000fe20000400000 */
[----:B------:R-:W-:Y:S01]  /*4f20*/  SHF.L.U32 R75, R85, 0x1, RZ ;  /* 0x00000001554b7819 */ /* 0x000fe200000006ff */
[----:B------:R-:W-:-:S02]  /*4f30*/  FMUL R10, R11, c[0x0][0x170] ;  /* 0x00005c000b0a7a20 */ /* 0x000fc40000400000 */
[----:B------:R-:W-:Y:S02]  /*4f40*/  FMUL R11, R12, c[0x0][0x170] ;  /* 0x00005c000c0b7a20 */ /* 0x000fe40000400000 */
[----:B------:R-:W-:Y:S01]  /*4f50*/  FMUL R12, R13, c[0x0][0x170] ;  /* 0x00005c000d0c7a20 */ /* 0x000fe20000400000 */
[----:B0-----:R-:W-:Y:S01]  /*4f60*/  LEA R20, R20, R87, 0x5 ;  /* 0x0000005714147211 */ /* 0x001fe200078e28ff */
[----:B------:R-:W-:Y:S02]  /*4f70*/  FMUL R49, R53, c[0x0][0x170] ;  /* 0x00005c0035317a20 */ /* 0x000fe40000400000 */
[----:B------:R-:W-:Y:S01]  /*4f80*/  FMUL R13, R14, c[0x0][0x170] ;  /* 0x00005c000e0d7a20 */ /* 0x000fe20000400000 */
[----:B------:R-:W-:Y:S01]  /*4f90*/  SHF.L.U32 R20, R20, 0x2, RZ ;  /* 0x0000000214147819 */ /* 0x000fe200000006ff */
[----:B------:R-:W-:Y:S02]  /*4fa0*/  FMUL R46, R68, c[0x0][0x170] ;  /* 0x00005c00442e7a20 */ /* 0x000fe40000400000 */
[----:B------:R-:W-:-:S02]  /*4fb0*/  FMUL R47, R67, c[0x0][0x170] ;  /* 0x00005c00432f7a20 */ /* 0x000fc40000400000 */
[----:B------:R-:W-:Y:S02]  /*4fc0*/  IMAD R20, R20, c[0x0][0x1a0], RZ ;  /* 0x0000680014147a24 */ /* 0x000fe400078e02ff */
[----:B------:R-:W-:Y:S02]  /*4fd0*/  FMUL R53, R69, c[0x0][0x170] ;  /* 0x00005c0045357a20 */ /* 0x000fe40000400000 */
[----:B------:R-:W-:Y:S01]  /*4fe0*/  FMUL R14, R15, c[0x0][0x170] ;  /* 0x00005c000f0e7a20 */ /* 0x000fe20000400000 */
[----:B------:R-:W-:Y:S01]  /*4ff0*/  IADD3 R22, P0, R20, R86, RZ ;  /* 0x0000005614167210 */ /* 0x000fe20007f1e0ff */
[----:B------:R-:W-:Y:S01]  /*5000*/  FMUL R48, R66, c[0x0][0x170] ;  /* 0x00005c0042307a20 */ /* 0x000fe20000400000 */
[----:B------:R-:W-:Y:S01]  /*5010*/  LEA R21, R85, R20, 0x6 ;  /* 0x0000001455157211 */ /* 0x000fe200078e30ff */
[----:B------:R-:W-:Y:S01]  /*5020*/  FMUL R67, R17, c[0x0][0x170] ;  /* 0x00005c0011437a20 */ /* 0x000fe20000400000 */
[----:B------:R-:W-:Y:S01]  /*5030*/  IADD3.X R23, RZ, R24, RZ, P0, !PT ;  /* 0x00000018ff177210 */ /* 0x000fe200007fe4ff */
[----:B------:R-:W-:Y:S01]  /*5040*/  FMUL R68, R3, c[0x0][0x170] ;  /* 0x00005c0003447a20 */ /* 0x000fe20000400000 */
[----:B------:R-:W-:Y:S01]  /*5050*/  LEA R82, P0, R22, c[0x0][0x198], 0x2 ;  /* 0x0000660016527a11 */ /* 0x000fe200078010ff */
[----:B------:R-:W-:Y:S01]  /*5060*/  FMUL R69, R2, c[0x0][0x170] ;  /* 0x00005c0002457a20 */ /* 0x000fe20000400000 */
[----:B------:R-:W-:Y:S01]  /*5070*/  IADD3 R21, P1, R21, R86, RZ ;  /* 0x0000005615157210 */ /* 0x000fe20007f3e0ff */
[----:B------:R-:W-:Y:S01]  /*5080*/  FMUL R15, R16, c[0x0][0x170] ;  /* 0x00005c00100f7a20 */ /* 0x000fe20000400000 */
[----:B------:R-:W-:Y:S01]  /*5090*/  LEA.HI.X R83, R22, c[0x0][0x19c], R23, 0x2, P0 ;  /* 0x0000670016537a11 */ /* 0x000fe200000f1417 */
[----:B------:R-:W-:Y:S01]  /*50a0*/  FMUL R40, R76, c[0x0][0x170] ;  /* 0x00005c004c287a20 */ /* 0x000fe20000400000 */
[----:B------:R-:W-:Y:S01]  /*50b0*/  FSETP.NEU.AND P0, PT, RZ, c[0x0][0x194], PT ;  /* 0x00006500ff007a0b */ /* 0x000fe20003f0d000 */
[----:B------:R-:W-:Y:S01]  /*50c0*/  FMUL R42, R73, c[0x0][0x170] ;  /* 0x00005c00492a7a20 */ /* 0x000fe20000400000 */
[----:B------:R-:W-:Y:S01]  /*50d0*/  IADD3.X R20, RZ, R24, RZ, P1, !PT ;  /* 0x00000018ff147210 */ /* 0x000fe20000ffe4ff */
[----:B------:R-:W-:Y:S01]  /*50e0*/  FMUL R43, R74, c[0x0][0x170] ;  /* 0x00005c004a2b7a20 */ /* 0x000fe20000400000 */
[----:B------:R-:W-:Y:S01]  /*50f0*/  LEA R80, P1, R21, c[0x0][0x198], 0x2 ;  /* 0x0000660015507a11 */ /* 0x000fe200078210ff */
[----:B------:R-:W-:-:S02]  /*5100*/  FMUL R44, R72, c[0x0][0x170] ;  /* 0x00005c00482c7a20 */ /* 0x000fc40000400000 */
[----:B------:R-:W-:Y:S01]  /*5110*/  FMUL R45, R70, c[0x0][0x170] ;  /* 0x00005c00462d7a20 */ /* 0x000fe20000400000 */
[----:B------:R-:W-:Y:S01]  /*5120*/  LEA.HI.X R81, R21, c[0x0][0x19c], R20, 0x2, P1 ;  /* 0x0000670015517a11 */ /* 0x000fe200008f1414 */
[----:B------:R-:W-:Y:S02]  /*5130*/  FMUL R51, R19, c[0x0][0x170] ;  /* 0x00005c0013337a20 */ /* 0x000fe40000400000 */
[----:B------:R-:W-:Y:S02]  /*5140*/  FMUL R66, R18, c[0x0][0x170] ;  /* 0x00005c0012427a20 */ /* 0x000fe40000400000 */
[----:B------:R-:W-:-:S04]  /*5150*/  IMAD.WIDE R16, R75, 0x4, R82 ;  /* 0x000000044b107825 */ /* 0x000fc800078e0252 */
[----:B------:R-:W-:-:S04]  /*5160*/  IMAD.WIDE R2, R77, 0x4, R82 ;  /* 0x000000044d027825 */ /* 0x000fc800078e0252 */
[----:B------:R-:W-:Y:S02]  /*5170*/  FMUL R20, R112, c[0x0][0x170] ;  /* 0x00005c0070147a20 */ /* 0x000fe40000400000 */
[----:B------:R-:W-:Y:S02]  /*5180*/  FMUL R21, R109, c[0x0][0x170] ;  /* 0x00005c006d157a20 */ /* 0x000fe40000400000 */
[----:B------:R-:W-:Y:S02]  /*5190*/  FMUL R22, R108, c[0x0][0x170] ;  /* 0x00005c006c167a20 */ /* 0x000fe40000400000 */
[----:B------:R-:W-:Y:S02]  /*51a0*/  FMUL R23, R110, c[0x0][0x170] ;  /* 0x00005c006e177a20 */ /* 0x000fe40000400000 */
[----:B------:R-:W-:Y:S02]  /*51b0*/  FMUL R24, R111, c[0x0][0x170] ;  /* 0x00005c006f187a20 */ /* 0x000fe40000400000 */
[----:B------:R-:W-:-:S02]  /*51c0*/  FMUL R25, R105, c[0x0][0x170] ;  /* 0x00005c0069197a20 */ /* 0x000fc40000400000 */
        /* <DEDUP_REMOVED lines=29> */
[----:B------:R-:W-:-:S04]  /*53a0*/  IMAD.WIDE R18, R85, 0x4, R82 ;  /* 0x0000000455127825 */ /* 0x000fc800078e0252 */
[----:B------:R-:W-:-:S04]  /*53b0*/  IMAD.WIDE R72, R85, 0x4, R80 ;  /* 0x0000000455487825 */ /* 0x000fc800078e0250 */
[----:B------:R-:W-:-:S04]  /*53c0*/  IMAD.WIDE R74, R75, 0x4, R80 ;  /* 0x000000044b4a7825 */ /* 0x000fc800078e0250 */
[----:B------:R-:W-:Y:S01]  /*53d0*/  IMAD.WIDE R76, R77, 0x4, R80 ;  /* 0x000000044d4c7825 */ /* 0x000fe200078e0250 */
[----:B------:R-:W-:Y:S05]  /*53e0*/  @!P0 BRA `(.L_x_3) ;  /* 0x0000061000008947 */ /* 0x000fea0003800000 */
[----:B------:R-:W2:Y:S02]  /*53f0*/  LDG.E.128.SYS R84, [R82] ;  /* 0x0000000052547381 */ /* 0x000ea400001eed00 */
[----:B--2---:R-:W-:Y:S02]  /*5400*/  FFMA R87, R87, c[0x0][0x194], R23 ;  /* 0x0000650057577a23 */ /* 0x004fe40000000017 */
[----:B------:R-:W-:Y:S02]  /*5410*/  FFMA R86, R86, c[0x0][0x194], R22 ;  /* 0x0000650056567a23 */ /* 0x000fe40000000016 */
[----:B------:R-:W-:Y:S02]  /*5420*/  FFMA R85, R85, c[0x0][0x194], R21 ;  /* 0x0000650055557a23 */ /* 0x000fe40000000015 */
[----:B------:R-:W-:-:S08]  /*5430*/  FFMA R84, R84, c[0x0][0x194], R20 ;  /* 0x0000650054547a23 */ /* 0x000fd00000000014 */
[----:B------:R-:W-:Y:S04]  /*5440*/  STG.E.128.SYS [R82], R84 ;  /* 0x0000005452007386 */ /* 0x000fe8000010ed00 */
[----:B------:R-:W2:Y:S02]  /*5450*/  LDG.E.128.SYS R20, [R18] ;  /* 0x0000000012147381 */ /* 0x000ea400001eed00 */
[----:B--2---:R-:W-:Y:S02]  /*5460*/  FFMA R23, R23, c[0x0][0x194], R27 ;  /* 0x0000650017177a23 */ /* 0x004fe4000000001b */
[----:B------:R-:W-:Y:S02]  /*5470*/  FFMA R22, R22, c[0x0][0x194], R26 ;  /* 0x0000650016167a23 */ /* 0x000fe4000000001a */
[----:B------:R-:W-:-:S02]  /*5480*/  FFMA R21, R21, c[0x0][0x194], R25 ;  /* 0x0000650015157a23 */ /* 0x000fc40000000019 */
[----:B------:R-:W-:-:S08]  /*5490*/  FFMA R20, R20, c[0x0][0x194], R24 ;  /* 0x0000650014147a23 */ /* 0x000fd00000000018 */
[----:B------:R0:W-:Y:S04]  /*54a0*/  STG.E.128.SYS [R18], R20 ;  /* 0x0000001412007386 */ /* 0x0001e8000010ed00 */
        /* <DEDUP_REMOVED lines=12> */
[----:B0-----:R-:W3:Y:S02]  /*5570*/  LDG.E.128.SYS R20, [R82+0x100] ;  /* 0x0001000052147381 */ /* 0x001ee400001eed00 */
[----:B---3--:R-:W-:Y:S02]  /*5580*/  FFMA R23, R23, c[0x0][0x194], R39 ;  /* 0x0000650017177a23 */ /* 0x008fe40000000027 */
[----:B------:R-:W-:Y:S02]  /*5590*/  FFMA R22, R22, c[0x0][0x194], R38 ;  /* 0x0000650016167a23 */ /* 0x000fe40000000026 */
[----:B------:R-:W-:-:S02]  /*55a0*/  FFMA R21, R21, c[0x0][0x194], R37 ;  /* 0x0000650015157a23 */ /* 0x000fc40000000025 */
[----:B------:R-:W-:-:S08]  /*55b0*/  FFMA R20, R20, c[0x0][0x194], R36 ;  /* 0x0000650014147a23 */ /* 0x000fd00000000024 */
[----:B------:R0:W-:Y:S04]  /*55c0*/  STG.E.128.SYS [R82+0x100], R20 ;  /* 0x0001001452007386 */ /* 0x0001e8000010ed00 */
[----:B-1----:R-:W3:Y:S02]  /*55d0*/  LDG.E.128.SYS R24, [R18+0x100] ;  /* 0x0001000012187381 */ /* 0x002ee400001eed00 */
[----:B---3--:R-:W-:Y:S02]  /*55e0*/  FFMA R27, R27, c[0x0][0x194], R43 ;  /* 0x000065001b1b7a23 */ /* 0x008fe4000000002b */
[----:B------:R-:W-:Y:S02]  /*55f0*/  FFMA R26, R26, c[0x0][0x194], R42 ;  /* 0x000065001a1a7a23 */ /* 0x000fe4000000002a */
[----:B------:R-:W-:-:S02]  /*5600*/  FFMA R25, R25, c[0x0][0x194], R41 ;  /* 0x0000650019197a23 */ /* 0x000fc40000000029 */
[----:B------:R-:W-:-:S08]  /*5610*/  FFMA R24, R24, c[0x0][0x194], R40 ;  /* 0x0000650018187a23 */ /* 0x000fd00000000028 */
[----:B------:R1:W-:Y:S04]  /*5620*/  STG.E.128.SYS [R18+0x100], R24 ;  /* 0x0001001812007386 */ /* 0x0003e8000010ed00 */
[----:B--2---:R-:W2:Y:S02]  /*5630*/  LDG.E.128.SYS R28, [R16+0x100] ;  /* 0x00010000101c7381 */ /* 0x004ea400001eed00 */
[----:B--2---:R-:W-:Y:S02]  /*5640*/  FFMA R31, R31, c[0x0][0x194], R47 ;  /* 0x000065001f1f7a23 */ /* 0x004fe4000000002f */
[----:B------:R-:W-:Y:S02]  /*5650*/  FFMA R30, R30, c[0x0][0x194], R46 ;  /* 0x000065001e1e7a23 */ /* 0x000fe4000000002e */
[----:B------:R-:W-:-:S02]  /*5660*/  FFMA R29, R29, c[0x0][0x194], R45 ;  /* 0x000065001d1d7a23 */ /* 0x000fc4000000002d */
[----:B------:R-:W-:-:S08]  /*5670*/  FFMA R28, R28, c[0x0][0x194], R44 ;  /* 0x000065001c1c7a23 */ /* 0x000fd0000000002c */
[----:B------:R2:W-:Y:S04]  /*5680*/  STG.E.128.SYS [R16+0x100], R28 ;  /* 0x0001001c10007386 */ /* 0x0005e8000010ed00 */
[----:B0-----:R-:W3:Y:S02]  /*5690*/  LDG.E.128.SYS R20, [R2+0x100] ;  /* 0x0001000002147381 */ /* 0x001ee400001eed00 */
[----:B---3--:R-:W-:Y:S02]  /*56a0*/  FFMA R23, R23, c[0x0][0x194], R51 ;  /* 0x0000650017177a23 */ /* 0x008fe40000000033 */
[----:B------:R-:W-:Y:S02]  /*56b0*/  FFMA R22, R22, c[0x0][0x194], R50 ;  /* 0x0000650016167a23 */ /* 0x000fe40000000032 */
[----:B------:R-:W-:-:S02]  /*56c0*/  FFMA R21, R21, c[0x0][0x194], R49 ;  /* 0x0000650015157a23 */ /* 0x000fc40000000031 */
[----:B------:R-:W-:-:S08]  /*56d0*/  FFMA R20, R20, c[0x0][0x194], R48 ;  /* 0x0000650014147a23 */ /* 0x000fd00000000030 */
[----:B------:R0:W-:Y:S04]  /*56e0*/  STG.E.128.SYS [R2+0x100], R20 ;  /* 0x0001001402007386 */ /* 0x0001e8000010ed00 */
[----:B-1----:R-:W3:Y:S02]  /*56f0*/  LDG.E.128.SYS R24, [R80] ;  /* 0x0000000050187381 */ /* 0x002ee400001eed00 */
[----:B---3--:R-:W-:Y:S02]  /*5700*/  FFMA R27, R27, c[0x0][0x194], R55 ;  /* 0x000065001b1b7a23 */ /* 0x008fe40000000037 */
[----:B------:R-:W-:Y:S02]  /*5710*/  FFMA R26, R26, c[0x0][0x194], R54 ;  /* 0x000065001a1a7a23 */ /* 0x000fe40000000036 */
[----:B------:R-:W-:-:S02]  /*5720*/  FFMA R25, R25, c[0x0][0x194], R53 ;  /* 0x0000650019197a23 */ /* 0x000fc40000000035 */
[----:B------:R-:W-:-:S08]  /*5730*/  FFMA R24, R24, c[0x0][0x194], R52 ;  /* 0x0000650018187a23 */ /* 0x000fd00000000034 */
[----:B------:R1:W-:Y:S04]  /*5740*/  STG.E.128.SYS [R80], R24 ;  /* 0x0000001850007386 */ /* 0x0003e8000010ed00 */
[----:B--2---:R-:W2:Y:S02]  /*5750*/  LDG.E.128.SYS R16, [R72] ;  /* 0x0000000048107381 */ /* 0x004ea400001eed00 */
[----:B--2---:R-:W-:Y:S02]  /*5760*/  FFMA R19, R19, c[0x0][0x194], R59 ;  /* 0x0000650013137a23 */ /* 0x004fe4000000003b */
[----:B------:R-:W-:Y:S02]  /*5770*/  FFMA R18, R18, c[0x0][0x194], R58 ;  /* 0x0000650012127a23 */ /* 0x000fe4000000003a */
[----:B------:R-:W-:-:S02]  /*5780*/  FFMA R17, R17, c[0x0][0x194], R57 ;  /* 0x0000650011117a23 */ /* 0x000fc40000000039 */
[----:B------:R-:W-:-:S08]  /*5790*/  FFMA R16, R16, c[0x0][0x194], R56 ;  /* 0x0000650010107a23 */ /* 0x000fd00000000038 */
[----:B------:R2:W-:Y:S04]  /*57a0*/  STG.E.128.SYS [R72], R16 ;  /* 0x0000001048007386 */ /* 0x0005e8000010ed00 */
[----:B0-----:R-:W3:Y:S02]  /*57b0*/  LDG.E.128.SYS R20, [R74] ;  /* 0x000000004a147381 */ /* 0x001ee400001eed00 */
[----:B---3--:R-:W-:Y:S02]  /*57c0*/  FFMA R23, R23, c[0x0][0x194], R63 ;  /* 0x0000650017177a23 */ /* 0x008fe4000000003f */
[----:B------:R-:W-:Y:S02]  /*57d0*/  FFMA R22, R22, c[0x0][0x194], R62 ;  /* 0x0000650016167a23 */ /* 0x000fe4000000003e */
[----:B------:R-:W-:-:S02]  /*57e0*/  FFMA R21, R21, c[0x0][0x194], R61 ;  /* 0x0000650015157a23 */ /* 0x000fc4000000003d */
[----:B------:R-:W-:-:S08]  /*57f0*/  FFMA R20, R20, c[0x0][0x194], R60 ;  /* 0x0000650014147a23 */ /* 0x000fd0000000003c */
[----:B------:R0:W-:Y:S04]  /*5800*/  STG.E.128.SYS [R74], R20 ;  /* 0x000000144a007386 */ /* 0x0001e8000010ed00 */
[----:B-1----:R-:W3:Y:S02]  /*5810*/  LDG.E.128.SYS R24, [R76] ;  /* 0x000000004c187381 */ /* 0x002ee400001eed00 */
[----:B---3--:R-:W-:Y:S02]  /*5820*/  FFMA R27, R27, c[0x0][0x194], R67 ;  /* 0x000065001b1b7a23 */ /* 0x008fe40000000043 */
[----:B------:R-:W-:Y:S02]  /*5830*/  FFMA R26, R26, c[0x0][0x194], R66 ;  /* 0x000065001a1a7a23 */ /* 0x000fe40000000042 */
[----:B------:R-:W-:-:S02]  /*5840*/  FFMA R25, R25, c[0x0][0x194], R65 ;  /* 0x0000650019197a23 */ /* 0x000fc40000000041 */
[----:B------:R-:W-:-:S08]  /*5850*/  FFMA R24, R24, c[0x0][0x194], R64 ;  /* 0x0000650018187a23 */ /* 0x000fd00000000040 */
[----:B------:R-:W-:Y:S04]  /*5860*/  STG.E.128.SYS [R76], R24 ;  /* 0x000000184c007386 */ /* 0x000fe8000010ed00 */
[----:B--2---:R-:W2:Y:S02]  /*5870*/  LDG.E.128.SYS R16, [R80+0x100] ;  /* 0x0001000050107381 */ /* 0x004ea400001eed00 */
[----:B--2---:R-:W-:Y:S02]  /*5880*/  FFMA R19, R19, c[0x0][0x194], R71 ;  /* 0x0000650013137a23 */ /* 0x004fe40000000047 */
[----:B------:R-:W-:Y:S02]  /*5890*/  FFMA R18, R18, c[0x0][0x194], R70 ;  /* 0x0000650012127a23 */ /* 0x000fe40000000046 */
[----:B------:R-:W-:-:S02]  /*58a0*/  FFMA R17, R17, c[0x0][0x194], R69 ;  /* 0x0000650011117a23 */ /* 0x000fc40000000045 */
[----:B------:R-:W-:-:S08]  /*58b0*/  FFMA R16, R16, c[0x0][0x194], R68 ;  /* 0x0000650010107a23 */ /* 0x000fd00000000044 */
[----:B------:R-:W-:Y:S04]  /*58c0*/  STG.E.128.SYS [R80+0x100], R16 ;  /* 0x0001001050007386 */ /* 0x000fe8000010ed00 */
[----:B0-----:R-:W2:Y:S02]  /*58d0*/  LDG.E.128.SYS R20, [R72+0x100] ;  /* 0x0001000048147381 */ /* 0x001ea400001eed00 */
[----:B--2---:R-:W-:Y:S02]  /*58e0*/  FFMA R23, R23, c[0x0][0x194], R7 ;  /* 0x0000650017177a23 */ /* 0x004fe40000000007 */
[----:B------:R-:W-:Y:S02]  /*58f0*/  FFMA R22, R22, c[0x0][0x194], R6 ;  /* 0x0000650016167a23 */ /* 0x000fe40000000006 */
[----:B------:R-:W-:-:S02]  /*5900*/  FFMA R21, R21, c[0x0][0x194], R5 ;  /* 0x0000650015157a23 */ /* 0x000fc40000000005 */
[----:B------:R-:W-:-:S08]  /*5910*/  FFMA R20, R20, c[0x0][0x194], R4 ;  /* 0x0000650014147a23 */ /* 0x000fd00000000004 */
[----:B------:R-:W-:Y:S04]  /*5920*/  STG.E.128.SYS [R72+0x100], R20 ;  /* 0x0001001448007386 */ /* 0x000fe8000010ed00 */
[----:B------:R-:W2:Y:S02]  /*5930*/  LDG.E.128.SYS R4, [R74+0x100] ;  /* 0x000100004a047381 */ /* 0x000ea400001eed00 */
        /* <DEDUP_REMOVED lines=10> */
[----:B------:R-:W-:Y:S01]  /*59e0*/  STG.E.128.SYS [R76+0x100], R8 ;  /* 0x000100084c007386 */ /* 0x000fe2000010ed00 */
[----:B------:R-:W-:Y:S05]  /*59f0*/  EXIT ;  /* 0x000000000000794d */ /* 0x000fea0003800000 */
.L_x_3:
[----:B------:R-:W-:Y:S04]  /*5a00*/  STG.E.128.SYS [R82], R20 ;  /* 0x0000001452007386 */ /* 0x000fe8000010ed00 */
[----:B------:R-:W-:Y:S04]  /*5a10*/  STG.E.128.SYS [R18], R24 ;  /* 0x0000001812007386 */ /* 0x000fe8000010ed00 */
[----:B------:R-:W-:Y:S04]  /*5a20*/  STG.E.128.SYS [R16], R28 ;  /* 0x0000001c10007386 */ /* 0x000fe8000010ed00 */
[----:B------:R-:W-:Y:S04]  /*5a30*/  STG.E.128.SYS [R2], R32 ;  /* 0x0000002002007386 */ /* 0x000fe8000010ed00 */
[----:B------:R-:W-:Y:S04]  /*5a40*/  STG.E.128.SYS [R82+0x100], R36 ;  /* 0x0001002452007386 */ /* 0x000fe8000010ed00 */
[----:B------:R-:W-:Y:S04]  /*5a50*/  STG.E.128.SYS [R18+0x100], R40 ;  /* 0x0001002812007386 */ /* 0x000fe8000010ed00 */
[----:B------:R-:W-:Y:S04]  /*5a60*/  STG.E.128.SYS [R16+0x100], R44 ;  /* 0x0001002c10007386 */ /* 0x000fe8000010ed00 */
[----:B------:R-:W-:Y:S04]  /*5a70*/  STG.E.128.SYS [R2+0x100], R48 ;  /* 0x0001003002007386 */ /* 0x000fe8000010ed00 */
[----:B------:R-:W-:Y:S04]  /*5a80*/  STG.E.128.SYS [R80], R52 ;  /* 0x0000003450007386 */ /* 0x000fe8000010ed00 */
[----:B------:R-:W-:Y:S04]  /*5a90*/  STG.E.128.SYS [R72], R56 ;  /* 0x0000003848007386 */ /* 0x000fe8000010ed00 */
[----:B------:R-:W-:Y:S04]  /*5aa0*/  STG.E.128.SYS [R74], R60 ;  /* 0x0000003c4a007386 */ /* 0x000fe8000010ed00 */
[----:B------:R-:W-:Y:S04]  /*5ab0*/  STG.E.128.SYS [R76], R64 ;  /* 0x000000404c007386 */ /* 0x000fe8000010ed00 */
[----:B------:R-:W-:Y:S04]  /*5ac0*/  STG.E.128.SYS [R80+0x100], R68 ;  /* 0x0001004450007386 */ /* 0x000fe8000010ed00 */
[----:B------:R-:W-:Y:S04]  /*5ad0*/  STG.E.128.SYS [R72+0x100], R4 ;  /* 0x0001000448007386 */ /* 0x000fe8000010ed00 */
[----:B------:R-:W-:Y:S04]  /*5ae0*/  STG.E.128.SYS [R74+0x100], R8 ;  /* 0x000100084a007386 */ /* 0x000fe8000010ed00 */
[----:B------:R-:W-:Y:S01]  /*5af0*/  STG.E.128.SYS [R76+0x100], R12 ;  /* 0x0001000c4c007386 */ /* 0x000fe2000010ed00 */
[----:B------:R-:W-:Y:S05]  /*5b00*/  EXIT ;  /* 0x000000000000794d */ /* 0x000fea0003800000 */
.L_x_4:
[----:B------:R-:W-:-:S00]  /*5b10*/  BRA `(.L_x_4) ;  /* 0xfffffff000007947 */ /* 0x000fc0000383ffff */
[----:B------:R-:W-:-:S00]  /*5b20*/  NOP ;  /* 0x0000000000007918 */ /* 0x000fc00000000000 */
[----:B------:R-:W-:-:S00]  /*5b30*/  NOP ;  /* 0x0000000000007918 */ /* 0x000fc00000000000 */
[----:B------:R-:W-:-:S00]  /*5b40*/  NOP ;  /* 0x0000000000007918 */ /* 0x000fc00000000000 */
[----:B------:R-:W-:-:S00]  /*5b50*/  NOP ;  /* 0x0000000000007918 */ /* 0x000fc00000000000 */
[----:B------:R-:W-:-:S00]  /*5b60*/  NOP ;  /* 0x0000000000007918 */ /* 0x000fc00000000000 */
[----:B------:R-:W-:-:S00]  /*5b70*/  NOP ;  /* 0x0000000000007918 */ /* 0x000fc00000000000 */
.L_x_5:


//--------------------- .nv.shared._Z13MatrixMul_T_TiiiifPKfiS0_ifPfi --------------------------
	.section	.nv.shared._Z13MatrixMul_T_TiiiifPKfiS0_ifPfi,"aw",@nobits
	.align	16
.nv.shared._Z13MatrixMul_T_TiiiifPKfiS0_ifPfi:
	.zero		32768


//--------------------- .nv.global                --------------------------
	.section	.nv.global,"aw",@nobits
	.align	8
.nv.global:
	.weak		_ZTVSt9exception
	.type		_ZTVSt9exception,@object
	.size		_ZTVSt9exception,(_ZTVSt9bad_alloc - _ZTVSt9exception)
_ZTVSt9exception:
	.zero		40
	.weak		_ZTVSt9bad_alloc
	.type		_ZTVSt9bad_alloc,@object
	.size		_ZTVSt9bad_alloc,(_ZTVSt16_Sp_counted_baseILN9__gnu_cxx12_Lock_policyE2EE - _ZTVSt9bad_alloc)
_ZTVSt9bad_alloc:
	.zero		40
	.weak		_ZTVSt16_Sp_counted_baseILN9__gnu_cxx12_Lock_policyE2EE
	.type		_ZTVSt16_Sp_counted_baseILN9__gnu_cxx12_Lock_policyE2EE,@object
	.size		_ZTVSt16_Sp_counted_baseILN9__gnu_cxx12_Lock_policyE2EE,(_ZTVSt19_Sp_counted_deleterIPvZ12MyCudaMallociEUlS0_E_SaIvELN9__gnu_cxx12_Lock_policyE2EE - _ZTVSt16_Sp_counted_baseILN9__gnu_cxx12_Lock_policyE2EE)
_ZTVSt16_Sp_counted_baseILN9__gnu_cxx12_Lock_policyE2EE:
	.zero		56
	.weak		_ZTVSt19_Sp_counted_deleterIPvZ12MyCudaMallociEUlS0_E_SaIvELN9__gnu_cxx12_Lock_policyE2EE
	.type		_ZTVSt19_Sp_counted_deleterIPvZ12MyCudaMallociEUlS0_E_SaIvELN9__gnu_cxx12_Lock_policyE2EE,@object
	.size		_ZTVSt19_Sp_counted_deleterIPvZ12MyCudaMallociEUlS0_E_SaIvELN9__gnu_cxx12_Lock_policyE2EE,(_ZTVN7cvflann7anyimpl21typed_base_any_policyIbEE - _ZTVSt19_Sp_counted_deleterIPvZ12MyCudaMallociEUlS0_E_SaIvELN9__gnu_cxx12_Lock_policyE2EE)
_ZTVSt19_Sp_counted_deleterIPvZ12MyCudaMallociEUlS0_E_SaIvELN9__gnu_cxx12_Lock_policyE2EE:
	.zero		56
	.weak		_ZTVN7cvflann7anyimpl21typed_base_any_policyIbEE
	.type		_ZTVN7cvflann7anyimpl21typed_base_any_policyIbEE,@object
	.size		_ZTVN7cvflann7anyimpl21typed_base_any_policyIbEE,(_ZTVN7cvflann7anyimpl21typed_base_any_policyINS0_9empty_anyEEE - _ZTVN7cvflann7anyimpl21typed_base_any_policyIbEE)
_ZTVN7cvflann7anyimpl21typed_base_any_policyIbEE:
	.zero		104
	.weak		_ZTVN7cvflann7anyimpl21typed_base_any_policyINS0_9empty_anyEEE
	.type		_ZTVN7cvflann7anyimpl21typed_base_any_policyINS0_9empty_anyEEE,@object
	.size		_ZTVN7cvflann7anyimpl21typed_base_any_policyINS0_9empty_anyEEE,(_ZTVN7cvflann7anyimpl21typed_base_any_policyINS_17flann_algorithm_tEEE - _ZTVN7cvflann7anyimpl21typed_base_any_policyINS0_9empty_anyEEE)
_ZTVN7cvflann7anyimpl21typed_base_any_policyINS0_9empty_anyEEE:
	.zero		104
	.weak		_ZTVN7cvflann7anyimpl21typed_base_any_policyINS_17flann_algorithm_tEEE
	.type		_ZTVN7cvflann7anyimpl21typed_base_any_policyINS_17flann_algorithm_tEEE,@object
	.size		_ZTVN7cvflann7anyimpl21typed_base_any_policyINS_17flann_algorithm_tEEE,(_ZTVN7cvflann7anyimpl21typed_base_any_policyIiEE - _ZTVN7cvflann7anyimpl21typed_base_any_policyINS_17flann_algorithm_tEEE)
_ZTVN7cvflann7anyimpl21typed_base_any_policyINS_17flann_algorithm_tEEE:
	.zero		104
	.weak		_ZTVN7cvflann7anyimpl21typed_base_any_policyIiEE
	.type		_ZTVN7cvflann7anyimpl21typed_base_any_policyIiEE,@object
	.size		_ZTVN7cvflann7anyimpl21typed_base_any_policyIiEE,(_ZTVN7cvflann7anyimpl21typed_base_any_policyIfEE - _ZTVN7cvflann7anyimpl21typed_base_any_policyIiEE)
_ZTVN7cvflann7anyimpl21typed_base_any_policyIiEE:
	.zero		104
	.weak		_ZTVN7cvflann7anyimpl21typed_base_any_policyIfEE
	.type		_ZTVN7cvflann7anyimpl21typed_base_any_policyIfEE,@object
	.size		_ZTVN7cvflann7anyimpl21typed_base_any_policyIfEE,(_ZTVN7cvflann7anyimpl21typed_base_any_policyINSt7__cxx1112basic_stringIcSt11char_traitsIcESaIcEEEEE - _ZTVN7cvflann7anyimpl21typed_base_any_policyIfEE)
_ZTVN7cvflann7anyimpl21typed_base_any_policyIfEE:
	.zero		104
	.weak		_ZTVN7cvflann7anyimpl21typed_base_any_policyINSt7__cxx1112basic_stringIcSt11char_traitsIcESaIcEEEEE
	.type		_ZTVN7cvflann7anyimpl21typed_base_any_policyINSt7__cxx1112basic_stringIcSt11char_traitsIcESaIcEEEEE,@object
	.size		_ZTVN7cvflann7anyimpl21typed_base_any_policyINSt7__cxx1112basic_stringIcSt11char_traitsIcESaIcEEEEE,(_ZTVN7cvflann7anyimpl21typed_base_any_policyINS_20flann_centers_init_tEEE - _ZTVN7cvflann7anyimpl21typed_base_any_policyINSt7__cxx1112basic_stringIcSt11char_traitsIcESaIcEEEEE)
_ZTVN7cvflann7anyimpl21typed_base_any_policyINSt7__cxx1112basic_stringIcSt11char_traitsIcESaIcEEEEE:
	.zero		104
	.weak		_ZTVN7cvflann7anyimpl21typed_base_any_policyINS_20flann_centers_init_tEEE
	.type		_ZTVN7cvflann7anyimpl21typed_base_any_policyINS_20flann_centers_init_tEEE,@object
	.size		_ZTVN7cvflann7anyimpl21typed_base_any_policyINS_20flann_centers_init_tEEE,(_ZTVN7cvflann7anyimpl21typed_base_any_policyIjEE - _ZTVN7cvflann7anyimpl21typed_base_any_policyINS_20flann_centers_init_tEEE)
_ZTVN7cvflann7anyimpl21typed_base_any_policyINS_20flann_centers_init_tEEE:
	.zero		104
	.weak		_ZTVN7cvflann7anyimpl21typed_base_any_policyIjEE
	.type		_ZTVN7cvflann7anyimpl21typed_base_any_policyIjEE,@object
	.size		_ZTVN7cvflann7anyimpl21typed_base_any_policyIjEE,(_ZTVN7cvflann7anyimpl21typed_base_any_policyIPKcEE - _ZTVN7cvflann7anyimpl21typed_base_any_policyIjEE)
_ZTVN7cvflann7anyimpl21typed_base_any_policyIjEE:
	.zero		104
	.weak		_ZTVN7cvflann7anyimpl21typed_base_any_policyIPKcEE
	.type		_ZTVN7cvflann7anyimpl21typed_base_any_policyIPKcEE,@object
	.size		_ZTVN7cvflann7anyimpl21typed_base_any_policyIPKcEE,(_ZTVN7cvflann7anyimpl16small_any_policyIfEE - _ZTVN7cvflann7anyimpl21typed_base_any_policyIPKcEE)
_ZTVN7cvflann7anyimpl21typed_base_any_policyIPKcEE:
	.zero		104
	.weak		_ZTVN7cvflann7anyimpl16small_any_policyIfEE
	.type		_ZTVN7cvflann7anyimpl16small_any_policyIfEE,@object
	.size		_ZTVN7cvflann7anyimpl16small_any_policyIfEE,(_ZTVN7cvflann7anyimpl14big_any_policyINSt7__cxx1112basic_stringIcSt11char_traitsIcESaIcEEEEE - _ZTVN7cvflann7anyimpl16small_any_policyIfEE)
_ZTVN7cvflann7anyimpl16small_any_policyIfEE:
	.zero		104
	.weak		_ZTVN7cvflann7anyimpl14big_any_policyINSt7__cxx1112basic_stringIcSt11char_traitsIcESaIcEEEEE
	.type		_ZTVN7cvflann7anyimpl14big_any_policyINSt7__cxx1112basic_stringIcSt11char_traitsIcESaIcEEEEE,@object
	.size		_ZTVN7cvflann7anyimpl14big_any_policyINSt7__cxx1112basic_stringIcSt11char_traitsIcESaIcEEEEE,(_ZTVN7cvflann7anyimpl14big_any_policyINS_20flann_centers_init_tEEE - _ZTVN7cvflann7anyimpl14big_any_policyINSt7__cxx1112basic_stringIcSt11char_traitsIcESaIcEEEEE)
_ZTVN7cvflann7anyimpl14big_any_policyINSt7__cxx1112basic_stringIcSt11char_traitsIcESaIcEEEEE:
	.zero		104
	.weak		_ZTVN7cvflann7anyimpl14big_any_policyINS_20flann_centers_init_tEEE
	.type		_ZTVN7cvflann7anyimpl14big_any_policyINS_20flann_centers_init_tEEE,@object
	.size		_ZTVN7cvflann7anyimpl14big_any_policyINS_20flann_centers_init_tEEE,(_ZTVN7cvflann7anyimpl16small_any_policyIjEE - _ZTVN7cvflann7anyimpl14big_any_policyINS_20flann_centers_init_tEEE)
_ZTVN7cvflann7anyimpl14big_any_policyINS_20flann_centers_init_tEEE:
	.zero		104
	.weak		_ZTVN7cvflann7anyimpl16small_any_policyIjEE
	.type		_ZTVN7cvflann7anyimpl16small_any_policyIjEE,@object
	.size		_ZTVN7cvflann7anyimpl16small_any_policyIjEE,(_ZTVN7cvflann7anyimpl16small_any_policyIPKcEE - _ZTVN7cvflann7anyimpl16small_any_policyIjEE)
_ZTVN7cvflann7anyimpl16small_any_policyIjEE:
	.zero		104
	.weak		_ZTVN7cvflann7anyimpl16small_any_policyIPKcEE
	.type		_ZTVN7cvflann7anyimpl16small_any_policyIPKcEE,@object
	.size		_ZTVN7cvflann7anyimpl16small_any_policyIPKcEE,(_ZTVN7cvflann7anyimpl15base_any_policyE - _ZTVN7cvflann7anyimpl16small_any_policyIPKcEE)
_ZTVN7cvflann7anyimpl16small_any_policyIPKcEE:
	.zero		104
	.weak		_ZTVN7cvflann7anyimpl15base_any_policyE
	.type		_ZTVN7cvflann7anyimpl15base_any_policyE,@object
	.size		_ZTVN7cvflann7anyimpl15base_any_policyE,(_ZTVN7cvflann7anyimpl16small_any_policyIbEE - _ZTVN7cvflann7anyimpl15base_any_policyE)
_ZTVN7cvflann7anyimpl15base_any_policyE:
	.zero		104
	.weak		_ZTVN7cvflann7anyimpl16small_any_policyIbEE
	.type		_ZTVN7cvflann7anyimpl16small_any_policyIbEE,@object
	.size		_ZTVN7cvflann7anyimpl16small_any_policyIbEE,(_ZTVN7cvflann7anyimpl14big_any_policyINS0_9empty_anyEEE - _ZTVN7cvflann7anyimpl16small_any_policyIbEE)
_ZTVN7cvflann7anyimpl16small_any_policyIbEE:
	.zero		104
	.weak		_ZTVN7cvflann7anyimpl14big_any_policyINS0_9empty_anyEEE
	.type		_ZTVN7cvflann7anyimpl14big_any_policyINS0_9empty_anyEEE,@object
	.size		_ZTVN7cvflann7anyimpl14big_any_policyINS0_9empty_anyEEE,(_ZTVN7cvflann7anyimpl16small_any_policyIiEE - _ZTVN7cvflann7anyimpl14big_any_policyINS0_9empty_anyEEE)
_ZTVN7cvflann7anyimpl14big_any_policyINS0_9empty_anyEEE:
	.zero		104
	.weak		_ZTVN7cvflann7anyimpl16small_any_policyIiEE
	.type		_ZTVN7cvflann7anyimpl16small_any_policyIiEE,@object
	.size		_ZTVN7cvflann7anyimpl16small_any_policyIiEE,(_ZTVN7cvflann7anyimpl14big_any_policyINS_17flann_algorithm_tEEE - _ZTVN7cvflann7anyimpl16small_any_policyIiEE)
_ZTVN7cvflann7anyimpl16small_any_policyIiEE:
	.zero		104
	.weak		_ZTVN7cvflann7anyimpl14big_any_policyINS_17flann_algorithm_tEEE
	.type		_ZTVN7cvflann7anyimpl14big_any_policyINS_17flann_algorithm_tEEE,@object
	.size		_ZTVN7cvflann7anyimpl14big_any_policyINS_17flann_algorithm_tEEE,(.L_7 - _ZTVN7cvflann7anyimpl14big_any_policyINS_17flann_algorithm_tEEE)
_ZTVN7cvflann7anyimpl14big_any_policyINS_17flann_algorithm_tEEE:
	.zero		104
.L_7:
